// auto-generated by cutlass_sweep.gemm — config: {"arch": "sm_100", "cluster_m": 1, "cluster_n": 8, "dtype": "mxfp8_e4m3", "dtype_b": "mxfp8_e4m3", "layout": "nt", "stages": 0, "tile_k": 256, "tile_m": 128, "tile_n": 128}
#include "cutlass/cutlass.h"
#include "cutlass/gemm/collective/collective_builder.hpp"
#include "cutlass/gemm/device/gemm_universal_adapter.h"
#include "cutlass/gemm/kernel/gemm_universal.hpp"
#include "cutlass/epilogue/collective/collective_builder.hpp"

using ElemA = cutlass::mx_float8_t<cutlass::float_e4m3_t>;
using ElemB = cutlass::mx_float8_t<cutlass::float_e4m3_t>;
using ElemCD = cutlass::bfloat16_t;
using Acc  = float;
using TileShape    = cute::Shape<cute::_128, cute::_128, cute::_256>;
using ClusterShape = cute::Shape<cute::_1, cute::_8, cute::_1>;

using CollectiveEpilogue = typename cutlass::epilogue::collective::CollectiveBuilder<
    cutlass::arch::Sm100, cutlass::arch::OpClassTensorOp,
    TileShape, ClusterShape,
    cutlass::epilogue::collective::EpilogueTileAuto,
    Acc, Acc,
    ElemCD, cutlass::layout::RowMajor, 128 / cutlass::sizeof_bits<ElemCD>::value,
    ElemCD, cutlass::layout::RowMajor, 128 / cutlass::sizeof_bits<ElemCD>::value,
    cutlass::epilogue::collective::EpilogueScheduleAuto
  >::CollectiveOp;

using CollectiveMainloop = typename cutlass::gemm::collective::CollectiveBuilder<
    cutlass::arch::Sm100, cutlass::arch::OpClassBlockScaledTensorOp,
    ElemA, cutlass::layout::RowMajor, 32,
    ElemB, cutlass::layout::ColumnMajor, 32,
    Acc,
    TileShape, ClusterShape,
    cutlass::gemm::collective::StageCountAutoCarveout<static_cast<int>(sizeof(typename CollectiveEpilogue::SharedStorage))>,
    cutlass::gemm::collective::KernelScheduleAuto
  >::CollectiveOp;

using GemmKernel = cutlass::gemm::kernel::GemmUniversal<
    cute::Shape<int,int,int,int>,
    CollectiveMainloop,
    CollectiveEpilogue
>;
using Gemm = cutlass::gemm::device::GemmUniversalAdapter<GemmKernel>;

// Force the device kernel symbol into the cubin without needing a host main.
auto* _anchor = &cutlass::device_kernel<GemmKernel>;


// ===== COMPILED SASS (sm_100a) =====

	.target	sm_100a

	.elftype	@"ET_EXEC"


//--------------------- .note.nv.tkinfo           --------------------------
	.section	.note.nv.tkinfo,"",@"SHT_NOTE"
	.sectionflags	@"SHF_NOTE_NV_TKINFO"
	.tkinfo
        /*0018*/ 	.word	0x00000002
        /*0030*/ 	.string	""
        /*0030*/ 	.string	"ptxas"
        /*0030*/ 	.string	"Cuda compilation tools, release 13.0, V13.0.88"
        /*0030*/ 	.string	"Build cuda_13.0.r13.0/compiler.36424714_0"
        /*0030*/ 	.string	"-arch sm_100a -m 64 "



//--------------------- .note.nv.cuinfo           --------------------------
	.section	.note.nv.cuinfo,"",@"SHT_NOTE"
	.sectionflags	@"SHF_NOTE_NV_CUINFO"
        /*0018*/ 	.short	0x0002
        /*001a*/ 	.short	0x0064
        /*001c*/ 	.short	0x0082
	.zero		2


//--------------------- .nv.info                  --------------------------
	.section	.nv.info,"",@"SHT_CUDA_INFO"
	.align	4


	//----- nvinfo : EIATTR_REGCOUNT
	.align		4
        /*0000*/ 	.byte	0x04, 0x2f
        /*0002*/ 	.short	(.L_19 - .L_18)
	.align		4
.L_18:
        /*0004*/ 	.word	index@(_ZN7cutlass13device_kernelINS_4gemm6kernel13GemmUniversalIN4cute5tupleIJiiiiEEENS1_10collective13CollectiveMmaINS1_46MainloopSm100TmaUmmaWarpSpecializedBlockScaledILi2ELi2ELi2ENS5_IJNS4_1CILi1EEENSA_ILi8EEESB_EEEEENS5_IJNSA_ILi128EEESF_NSA_ILi256EEEEEENS5_IJNS_12float_e4m3_tENS_13float_ue8m0_tEEEENS5_IJNS5_IJlSB_lEEENS4_6LayoutINS5_IJNS5_IJNS5_IJNSA_ILi32EEENSA_ILi4EEEEEEiEEESQ_NS5_IJSB_iEEEEEENS5_IJNS5_IJNS5_IJNSA_ILi16EEESO_EEEiEEENS5_IJNS5_IJNSA_ILi0EEESB_EEENSA_ILi512EEEEEENS5_IJSW_iEEEEEEEEEEESK_S13_NS4_8TiledMMAINS4_8MMA_AtomIJNS4_21SM100_MMA_MXF8F6F4_SSISI_SI_fSJ_Li128ELi128ELNS4_4UMMA5MajorE0ELS18_0ELNS17_7ScaleInE0ELS19_0EEEEEENSM_INS5_IJSB_SB_SB_EEENS5_IJSW_SW_SW_EEEEENS5_IJNS4_10UnderscoreES1F_S1F_EEEEENS5_IJNS4_23SM90_TMA_LOAD_MULTICASTES1I_EEENS5_IJNS4_14ComposedLayoutINS4_7SwizzleILi3ELi4ELi3EEENS4_18smem_ptr_flag_bitsILi8EEENSM_INS5_IJSC_SF_EEENS5_IJSF_SB_EEEEEEENSM_INS5_IJNS5_IJNS5_IJSP_SB_EEENS5_IJSN_SB_EEEEEESB_NS5_IJSO_NSA_ILi2EEEEEEEEENS5_IJNS5_IJNS5_IJSU_SY_EEESX_EEESW_NS5_IJSB_SY_EEEEEEEEEEEvNS4_8identityENS5_IJNS4_13SM90_TMA_LOADES26_EEES24_vS25_EENS_8epilogue10collective18CollectiveEpilogueINS29_23Sm100TmaWarpSpecializedILi4ELi2ELi32ELb1ELb0EEEJSH_NS5_IJNSM_ISF_SB_EENSM_ISN_SB_EEEEENS_10bfloat16_tESL_S2H_SL_NS29_6fusion15FusionCallbacksIS2D_NS2I_17LinearCombinationIS2H_fS2H_fLNS_15FloatRoundStyleE2EEESH_S2G_JEEENS4_5SM1004TMEM4LOAD26SM100_TMEM_LOAD_32dp32b32xES26_NS1K_INS1L_ILi2ELi4ELi3EEENS1N_ILi16EEENSM_INS5_IJSC_SN_EEES1U_EEEENS4_39AutoVectorizingCopyWithAssumedAlignmentILi128EEENS4_14SM90_TMA_STOREES2W_S2Y_S2Y_EEEvvEEEEvNT_6ParamsE)
        /*0008*/ 	.word	0x0000006e


	//----- nvinfo : EIATTR_FRAME_SIZE
	.align		4
.L_19:
        /*000c*/ 	.byte	0x04, 0x11
        /*000e*/ 	.short	(.L_21 - .L_20)
	.align		4
.L_20:
        /*0010*/ 	.word	index@($__internal_2_$__cuda_sm10x_tcgen05_guardrail_trap_unallocated_columns_being_dealloced)
        /*0014*/ 	.word	0x00000000


	//----- nvinfo : EIATTR_FRAME_SIZE
	.align		4
.L_21:
        /*0018*/ 	.byte	0x04, 0x11
        /*001a*/ 	.short	(.L_23 - .L_22)
	.align		4
.L_22:
        /*001c*/ 	.word	index@($__internal_1_$__cuda_sm10x_tcgen05_guardrail_trap_phase_invalid_during_alloc)
        /*0020*/ 	.word	0x00000000


	//----- nvinfo : EIATTR_FRAME_SIZE
	.align		4
.L_23:
        /*0024*/ 	.byte	0x04, 0x11
        /*0026*/ 	.short	(.L_25 - .L_24)
	.align		4
.L_24:
        /*0028*/ 	.word	index@($__internal_0_$__cuda_sm10x_tcgen05_guardrail_trap_col_being_dealloced_not_returned_by_alloc)
        /*002c*/ 	.word	0x00000000


	//----- nvinfo : EIATTR_FRAME_SIZE
	.align		4
.L_25:
        /*0030*/ 	.byte	0x04, 0x11
        /*0032*/ 	.short	(.L_27 - .L_26)
	.align		4
.L_26:
        /*0034*/ 	.word	index@(_ZN7cutlass13device_kernelINS_4gemm6kernel13GemmUniversalIN4cute5tupleIJiiiiEEENS1_10collective13CollectiveMmaINS1_46MainloopSm100TmaUmmaWarpSpecializedBlockScaledILi2ELi2ELi2ENS5_IJNS4_1CILi1EEENSA_ILi8EEESB_EEEEENS5_IJNSA_ILi128EEESF_NSA_ILi256EEEEEENS5_IJNS_12float_e4m3_tENS_13float_ue8m0_tEEEENS5_IJNS5_IJlSB_lEEENS4_6LayoutINS5_IJNS5_IJNS5_IJNSA_ILi32EEENSA_ILi4EEEEEEiEEESQ_NS5_IJSB_iEEEEEENS5_IJNS5_IJNS5_IJNSA_ILi16EEESO_EEEiEEENS5_IJNS5_IJNSA_ILi0EEESB_EEENSA_ILi512EEEEEENS5_IJSW_iEEEEEEEEEEESK_S13_NS4_8TiledMMAINS4_8MMA_AtomIJNS4_21SM100_MMA_MXF8F6F4_SSISI_SI_fSJ_Li128ELi128ELNS4_4UMMA5MajorE0ELS18_0ELNS17_7ScaleInE0ELS19_0EEEEEENSM_INS5_IJSB_SB_SB_EEENS5_IJSW_SW_SW_EEEEENS5_IJNS4_10UnderscoreES1F_S1F_EEEEENS5_IJNS4_23SM90_TMA_LOAD_MULTICASTES1I_EEENS5_IJNS4_14ComposedLayoutINS4_7SwizzleILi3ELi4ELi3EEENS4_18smem_ptr_flag_bitsILi8EEENSM_INS5_IJSC_SF_EEENS5_IJSF_SB_EEEEEEENSM_INS5_IJNS5_IJNS5_IJSP_SB_EEENS5_IJSN_SB_EEEEEESB_NS5_IJSO_NSA_ILi2EEEEEEEEENS5_IJNS5_IJNS5_IJSU_SY_EEESX_EEESW_NS5_IJSB_SY_EEEEEEEEEEEvNS4_8identityENS5_IJNS4_13SM90_TMA_LOADES26_EEES24_vS25_EENS_8epilogue10collective18CollectiveEpilogueINS29_23Sm100TmaWarpSpecializedILi4ELi2ELi32ELb1ELb0EEEJSH_NS5_IJNSM_ISF_SB_EENSM_ISN_SB_EEEEENS_10bfloat16_tESL_S2H_SL_NS29_6fusion15FusionCallbacksIS2D_NS2I_17LinearCombinationIS2H_fS2H_fLNS_15FloatRoundStyleE2EEESH_S2G_JEEENS4_5SM1004TMEM4LOAD26SM100_TMEM_LOAD_32dp32b32xES26_NS1K_INS1L_ILi2ELi4ELi3EEENS1N_ILi16EEENSM_INS5_IJSC_SN_EEES1U_EEEENS4_39AutoVectorizingCopyWithAssumedAlignmentILi128EEENS4_14SM90_TMA_STOREES2W_S2Y_S2Y_EEEvvEEEEvNT_6ParamsE)
        /*0038*/ 	.word	0x00000000


	//----- nvinfo : EIATTR_MIN_STACK_SIZE
	.align		4
.L_27:
        /*003c*/ 	.byte	0x04, 0x12
        /*003e*/ 	.short	(.L_29 - .L_28)
	.align		4
.L_28:
        /*0040*/ 	.word	index@(_ZN7cutlass13device_kernelINS_4gemm6kernel13GemmUniversalIN4cute5tupleIJiiiiEEENS1_10collective13CollectiveMmaINS1_46MainloopSm100TmaUmmaWarpSpecializedBlockScaledILi2ELi2ELi2ENS5_IJNS4_1CILi1EEENSA_ILi8EEESB_EEEEENS5_IJNSA_ILi128EEESF_NSA_ILi256EEEEEENS5_IJNS_12float_e4m3_tENS_13float_ue8m0_tEEEENS5_IJNS5_IJlSB_lEEENS4_6LayoutINS5_IJNS5_IJNS5_IJNSA_ILi32EEENSA_ILi4EEEEEEiEEESQ_NS5_IJSB_iEEEEEENS5_IJNS5_IJNS5_IJNSA_ILi16EEESO_EEEiEEENS5_IJNS5_IJNSA_ILi0EEESB_EEENSA_ILi512EEEEEENS5_IJSW_iEEEEEEEEEEESK_S13_NS4_8TiledMMAINS4_8MMA_AtomIJNS4_21SM100_MMA_MXF8F6F4_SSISI_SI_fSJ_Li128ELi128ELNS4_4UMMA5MajorE0ELS18_0ELNS17_7ScaleInE0ELS19_0EEEEEENSM_INS5_IJSB_SB_SB_EEENS5_IJSW_SW_SW_EEEEENS5_IJNS4_10UnderscoreES1F_S1F_EEEEENS5_IJNS4_23SM90_TMA_LOAD_MULTICASTES1I_EEENS5_IJNS4_14ComposedLayoutINS4_7SwizzleILi3ELi4ELi3EEENS4_18smem_ptr_flag_bitsILi8EEENSM_INS5_IJSC_SF_EEENS5_IJSF_SB_EEEEEEENSM_INS5_IJNS5_IJNS5_IJSP_SB_EEENS5_IJSN_SB_EEEEEESB_NS5_IJSO_NSA_ILi2EEEEEEEEENS5_IJNS5_IJNS5_IJSU_SY_EEESX_EEESW_NS5_IJSB_SY_EEEEEEEEEEEvNS4_8identityENS5_IJNS4_13SM90_TMA_LOADES26_EEES24_vS25_EENS_8epilogue10collective18CollectiveEpilogueINS29_23Sm100TmaWarpSpecializedILi4ELi2ELi32ELb1ELb0EEEJSH_NS5_IJNSM_ISF_SB_EENSM_ISN_SB_EEEEENS_10bfloat16_tESL_S2H_SL_NS29_6fusion15FusionCallbacksIS2D_NS2I_17LinearCombinationIS2H_fS2H_fLNS_15FloatRoundStyleE2EEESH_S2G_JEEENS4_5SM1004TMEM4LOAD26SM100_TMEM_LOAD_32dp32b32xES26_NS1K_INS1L_ILi2ELi4ELi3EEENS1N_ILi16EEENSM_INS5_IJSC_SN_EEES1U_EEEENS4_39AutoVectorizingCopyWithAssumedAlignmentILi128EEENS4_14SM90_TMA_STOREES2W_S2Y_S2Y_EEEvvEEEEvNT_6ParamsE)
        /*0044*/ 	.word	0x00000000
.L_29:


//--------------------- .nv.compat                --------------------------
	.section	.nv.compat,"",@"SHT_CUDA_COMPAT_INFO"
	.align	4
        /*0000*/ 	.byte	0x02, 0x09, 0x01, 0x00, 0x02, 0x02, 0x02, 0x00, 0x02, 0x05, 0x05, 0x00, 0x03, 0x07, 0x01, 0x01
        /*0010*/ 	.byte	0x02, 0x03, 0x01, 0x00, 0x02, 0x06, 0x01, 0x00, 0x04, 0x0b, 0x08, 0x00, 0x09, 0x00, 0x00, 0x00
        /*0020*/ 	.byte	0x00, 0x00, 0x00, 0x00


//--------------------- .nv.info._ZN7cutlass13device_kernelINS_4gemm6kernel13GemmUniversalIN4cute5tupleIJiiiiEEENS1_10collective13CollectiveMmaINS1_46MainloopSm100TmaUmmaWarpSpecializedBlockScaledILi2ELi2ELi2ENS5_IJNS4_1CILi1EEENSA_ILi8EEESB_EEEEENS5_IJNSA_ILi128EEESF_NSA_ILi256EEEEEENS5_IJNS_12float_e4m3_tENS_13float_ue8m0_tEEEENS5_IJNS5_IJlSB_lEEENS4_6LayoutINS5_IJNS5_IJNS5_IJNSA_ILi32EEENSA_ILi4EEEEEEiEEESQ_NS5_IJSB_iEEEEEENS5_IJNS5_IJNS5_IJNSA_ILi16EEESO_EEEiEEENS5_IJNS5_IJNSA_ILi0EEESB_EEENSA_ILi512EEEEEENS5_IJSW_iEEEEEEEEEEESK_S13_NS4_8TiledMMAINS4_8MMA_AtomIJNS4_21SM100_MMA_MXF8F6F4_SSISI_SI_fSJ_Li128ELi128ELNS4_4UMMA5MajorE0ELS18_0ELNS17_7ScaleInE0ELS19_0EEEEEENSM_INS5_IJSB_SB_SB_EEENS5_IJSW_SW_SW_EEEEENS5_IJNS4_10UnderscoreES1F_S1F_EEEEENS5_IJNS4_23SM90_TMA_LOAD_MULTICASTES1I_EEENS5_IJNS4_14ComposedLayoutINS4_7SwizzleILi3ELi4ELi3EEENS4_18smem_ptr_flag_bitsILi8EEENSM_INS5_IJSC_SF_EEENS5_IJSF_SB_EEEEEEENSM_INS5_IJNS5_IJNS5_IJSP_SB_EEENS5_IJSN_SB_EEEEEESB_NS5_IJSO_NSA_ILi2EEEEEEEEENS5_IJNS5_IJNS5_IJSU_SY_EEESX_EEESW_NS5_IJSB_SY_EEEEEEEEEEEvNS4_8identityENS5_IJNS4_13SM90_TMA_LOADES26_EEES24_vS25_EENS_8epilogue10collective18CollectiveEpilogueINS29_23Sm100TmaWarpSpecializedILi4ELi2ELi32ELb1ELb0EEEJSH_NS5_IJNSM_ISF_SB_EENSM_ISN_SB_EEEEENS_10bfloat16_tESL_S2H_SL_NS29_6fusion15FusionCallbacksIS2D_NS2I_17LinearCombinationIS2H_fS2H_fLNS_15FloatRoundStyleE2EEESH_S2G_JEEENS4_5SM1004TMEM4LOAD26SM100_TMEM_LOAD_32dp32b32xES26_NS1K_INS1L_ILi2ELi4ELi3EEENS1N_ILi16EEENSM_INS5_IJSC_SN_EEES1U_EEEENS4_39AutoVectorizingCopyWithAssumedAlignmentILi128EEENS4_14SM90_TMA_STOREES2W_S2Y_S2Y_EEEvvEEEEvNT_6ParamsE --------------------------
	.section	.nv.info._ZN7cutlass13device_kernelINS_4gemm6kernel13GemmUniversalIN4cute5tupleIJiiiiEEENS1_10collective13CollectiveMmaINS1_46MainloopSm100TmaUmmaWarpSpecializedBlockScaledILi2ELi2ELi2ENS5_IJNS4_1CILi1EEENSA_ILi8EEESB_EEEEENS5_IJNSA_ILi128EEESF_NSA_ILi256EEEEEENS5_IJNS_12float_e4m3_tENS_13float_ue8m0_tEEEENS5_IJNS5_IJlSB_lEEENS4_6LayoutINS5_IJNS5_IJNS5_IJNSA_ILi32EEENSA_ILi4EEEEEEiEEESQ_NS5_IJSB_iEEEEEENS5_IJNS5_IJNS5_IJNSA_ILi16EEESO_EEEiEEENS5_IJNS5_IJNSA_ILi0EEESB_EEENSA_ILi512EEEEEENS5_IJSW_iEEEEEEEEEEESK_S13_NS4_8TiledMMAINS4_8MMA_AtomIJNS4_21SM100_MMA_MXF8F6F4_SSISI_SI_fSJ_Li128ELi128ELNS4_4UMMA5MajorE0ELS18_0ELNS17_7ScaleInE0ELS19_0EEEEEENSM_INS5_IJSB_SB_SB_EEENS5_IJSW_SW_SW_EEEEENS5_IJNS4_10UnderscoreES1F_S1F_EEEEENS5_IJNS4_23SM90_TMA_LOAD_MULTICASTES1I_EEENS5_IJNS4_14ComposedLayoutINS4_7SwizzleILi3ELi4ELi3EEENS4_18smem_ptr_flag_bitsILi8EEENSM_INS5_IJSC_SF_EEENS5_IJSF_SB_EEEEEEENSM_INS5_IJNS5_IJNS5_IJSP_SB_EEENS5_IJSN_SB_EEEEEESB_NS5_IJSO_NSA_ILi2EEEEEEEEENS5_IJNS5_IJNS5_IJSU_SY_EEESX_EEESW_NS5_IJSB_SY_EEEEEEEEEEEvNS4_8identityENS5_IJNS4_13SM90_TMA_LOADES26_EEES24_vS25_EENS_8epilogue10collective18CollectiveEpilogueINS29_23Sm100TmaWarpSpecializedILi4ELi2ELi32ELb1ELb0EEEJSH_NS5_IJNSM_ISF_SB_EENSM_ISN_SB_EEEEENS_10bfloat16_tESL_S2H_SL_NS29_6fusion15FusionCallbacksIS2D_NS2I_17LinearCombinationIS2H_fS2H_fLNS_15FloatRoundStyleE2EEESH_S2G_JEEENS4_5SM1004TMEM4LOAD26SM100_TMEM_LOAD_32dp32b32xES26_NS1K_INS1L_ILi2ELi4ELi3EEENS1N_ILi16EEENSM_INS5_IJSC_SN_EEES1U_EEEENS4_39AutoVectorizingCopyWithAssumedAlignmentILi128EEENS4_14SM90_TMA_STOREES2W_S2Y_S2Y_EEEvvEEEEvNT_6ParamsE,"",@"SHT_CUDA_INFO"
	.sectionflags	@""
	.align	4


	//----- nvinfo : EIATTR_CUDA_API_VERSION
	.align		4
        /*0000*/ 	.byte	0x04, 0x37
        /*0002*/ 	.short	(.L_31 - .L_30)
.L_30:
        /*0004*/ 	.word	0x00000082


	//----- nvinfo : EIATTR_KPARAM_INFO
	.align		4
.L_31:
        /*0008*/ 	.byte	0x04, 0x17
        /*000a*/ 	.short	(.L_33 - .L_32)
.L_32:
        /*000c*/ 	.word	0x00000000
        /*0010*/ 	.short	0x0000
        /*0012*/ 	.short	0x0000
        /*0014*/ 	.byte	0x00, 0xf0, 0x01, 0x30


	//----- nvinfo : EIATTR_AT_ENTRY_FRAGMENTS
	.align		4
.L_33:
        /*0018*/ 	.byte	0x04, 0x4f
        /*001a*/ 	.short	(.L_35 - .L_34)


	//   ....[0]....
.L_34:
        /*001c*/ 	.word	0x00000006


	//----- nvinfo : EIATTR_RESERVED_SMEM_USED
	.align		4
.L_35:
        /*0020*/ 	.byte	0x01, 0x41
	.zero		2


	//----- nvinfo : EIATTR_SPARSE_MMA_MASK
	.align		4
        /*0024*/ 	.byte	0x03, 0x50
        /*0026*/ 	.short	0x0000


	//----- nvinfo : EIATTR_TCGEN05_1CTA_USED
	.align		4
        /*0028*/ 	.byte	0x01, 0x51
	.zero		2


	//----- nvinfo : EIATTR_MAXREG_COUNT
	.align		4
        /*002c*/ 	.byte	0x03, 0x1b
        /*002e*/ 	.short	0x00ff


	//----- nvinfo : EIATTR_NUM_BARRIERS
	.align		4
        /*0030*/ 	.byte	0x02, 0x4c
        /*0032*/ 	.byte	0x07
	.zero		1


	//----- nvinfo : EIATTR_EXTERNS
	.align		4
        /*0034*/ 	.byte	0x04, 0x0f
        /*0036*/ 	.short	(.L_37 - .L_36)


	//   ....[0]....
	.align		4
.L_36:
        /*0038*/ 	.word	index@(__assertfail)


	//----- nvinfo : EIATTR_MERCURY_ISA_VERSION
	.align		4
.L_37:
        /*003c*/ 	.byte	0x03, 0x5f
        /*003e*/ 	.short	0x0101


	//----- nvinfo : EIATTR_INT_WARP_WIDE_INSTR_OFFSETS
	.align		4
        /*0040*/ 	.byte	0x04, 0x31
        /*0042*/ 	.short	(.L_39 - .L_38)


	//   ....[0]....
.L_38:
        /*0044*/ 	.word	0x00002660


	//   ....[1]....
        /*0048*/ 	.word	0x00004720


	//   ....[2]....
        /*004c*/ 	.word	0x00004750


	//   ....[3]....
        /*0050*/ 	.word	0x00004770


	//   ....[4]....
        /*0054*/ 	.word	0x00005050


	//   ....[5]....
        /*0058*/ 	.word	0x000050b0


	//   ....[6]....
        /*005c*/ 	.word	0x000051a0


	//   ....[7]....
        /*0060*/ 	.word	0x00005210


	//   ....[8]....
        /*0064*/ 	.word	0x00005320


	//   ....[9]....
        /*0068*/ 	.word	0x000053b0


	//   ....[10]....
        /*006c*/ 	.word	0x00005580


	//   ....[11]....
        /*0070*/ 	.word	0x00005630


	//----- nvinfo : EIATTR_COOP_GROUP_MASK_REGIDS
	.align		4
.L_39:
        /*0074*/ 	.byte	0x04, 0x29
        /*0076*/ 	.short	(.L_41 - .L_40)


	//   ....[0]....
.L_40:
        /*0078*/ 	.word	0xffffffff


	//   ....[1]....
        /*007c*/ 	.word	0xffffffff


	//   ....[2]....
        /*0080*/ 	.word	0xffffffff


	//   ....[3]....
        /*0084*/ 	.word	0xffffffff


	//   ....[4]....
        /*0088*/ 	.word	0xffffffff


	//   ....[5]....
        /*008c*/ 	.word	0xffffffff


	//   ....[6]....
        /*0090*/ 	.word	0xffffffff


	//   ....[7]....
        /*0094*/ 	.word	0xffffffff


	//   ....[8]....
        /*0098*/ 	.word	0xffffffff


	//   ....[9]....
        /*009c*/ 	.word	0xffffffff


	//   ....[10]....
        /*00a0*/ 	.word	0xffffffff


	//   ....[11]....
        /*00a4*/ 	.word	0xffffffff


	//   ....[12]....
        /*00a8*/ 	.word	0xffffffff


	//   ....[13]....
        /*00ac*/ 	.word	0xffffffff


	//----- nvinfo : EIATTR_COOP_GROUP_INSTR_OFFSETS
	.align		4
.L_41:
        /*00b0*/ 	.byte	0x04, 0x28
        /*00b2*/ 	.short	(.L_43 - .L_42)


	//   ....[0]....
.L_42:
        /*00b4*/ 	.word	0x00000090


	//   ....[1]....
        /*00b8*/ 	.word	0x00000530


	//   ....[2]....
        /*00bc*/ 	.word	0x000006a0


	//   ....[3]....
        /*00c0*/ 	.word	0x00000840


	//   ....[4]....
        /*00c4*/ 	.word	0x00000940


	//   ....[5]....
        /*00c8*/ 	.word	0x00000ab0


	//   ....[6]....
        /*00cc*/ 	.word	0x00000c10


	//   ....[7]....
        /*00d0*/ 	.word	0x00000dc0


	//   ....[8]....
        /*00d4*/ 	.word	0x00002540


	//   ....[9]....
        /*00d8*/ 	.word	0x00003210


	//   ....[10]....
        /*00dc*/ 	.word	0x00003420


	//   ....[11]....
        /*00e0*/ 	.word	0x00003450


	//   ....[12]....
        /*00e4*/ 	.word	0x00004600


	//   ....[13]....
        /*00e8*/ 	.word	0x00004830


	//----- nvinfo : EIATTR_VRC_CTA_INIT_COUNT
	.align		4
.L_43:
        /*00ec*/ 	.byte	0x02, 0x4a
        /*00ee*/ 	.byte	0x80
	.zero		1


	//----- nvinfo : EIATTR_SYSCALL_OFFSETS
	.align		4
        /*00f0*/ 	.byte	0x04, 0x46
        /*00f2*/ 	.short	(.L_45 - .L_44)


	//   ....[0]....
.L_44:
        /*00f4*/ 	.word	0x00006160


	//   ....[1]....
        /*00f8*/ 	.word	0x00006250


	//   ....[2]....
        /*00fc*/ 	.word	0x000069c0


	//   ....[3]....
        /*0100*/ 	.word	0x00007640


	//   ....[4]....
        /*0104*/ 	.word	0x00008290


	//   ....[5]....
        /*0108*/ 	.word	0x00008ee0


	//----- nvinfo : EIATTR_MBARRIER_INSTR_OFFSETS
	.align		4
.L_45:
        /*010c*/ 	.byte	0x04, 0x39
        /*010e*/ 	.short	(.L_47 - .L_46)


	//   ....[0]....
.L_46:
        /*0110*/ 	.word	0x00000650
        /*0114*/ 	.word	0x000000ff
        /*0118*/ 	.word	0x00000000
        /*011c*/ 	.short	0x0100
        /*011e*/ 	.byte	0x04
	.zero		1


	//   ....[1]....
        /*0120*/ 	.word	0x00000660
        /*0124*/ 	.word	0x000000ff
        /*0128*/ 	.word	0x00000010
        /*012c*/ 	.short	0x0100
        /*012e*/ 	.byte	0x04
	.zero		1


	//   ....[2]....
        /*0130*/ 	.word	0x00000670
        /*0134*/ 	.word	0x000000ff
        /*0138*/ 	.word	0x00000008
        /*013c*/ 	.short	0x0100
        /*013e*/ 	.byte	0x04
	.zero		1


	//   ....[3]....
        /*0140*/ 	.word	0x00000680
        /*0144*/ 	.word	0x000000ff
        /*0148*/ 	.word	0x00000018
        /*014c*/ 	.short	0x0100
        /*014e*/ 	.byte	0x04
	.zero		1


	//   ....[4]....
        /*0150*/ 	.word	0x000007b0
        /*0154*/ 	.word	0x000000ff
        /*0158*/ 	.word	0x00000020
        /*015c*/ 	.short	0x0100
        /*015e*/ 	.byte	0x04
	.zero		1


	//   ....[5]....
        /*0160*/ 	.word	0x000007c0
        /*0164*/ 	.word	0x000000ff
        /*0168*/ 	.word	0x00000040
        /*016c*/ 	.short	0x0100
        /*016e*/ 	.byte	0x04
	.zero		1


	//   ....[6]....
        /*0170*/ 	.word	0x000007d0
        /*0174*/ 	.word	0x000000ff
        /*0178*/ 	.word	0x00000028
        /*017c*/ 	.short	0x0100
        /*017e*/ 	.byte	0x04
	.zero		1


	//   ....[7]....
        /*0180*/ 	.word	0x000007e0
        /*0184*/ 	.word	0x000000ff
        /*0188*/ 	.word	0x00000048
        /*018c*/ 	.short	0x0100
        /*018e*/ 	.byte	0x04
	.zero		1


	//   ....[8]....
        /*0190*/ 	.word	0x000007f0
        /*0194*/ 	.word	0x000000ff
        /*0198*/ 	.word	0x00000030
        /*019c*/ 	.short	0x0100
        /*019e*/ 	.byte	0x04
	.zero		1


	//   ....[9]....
        /*01a0*/ 	.word	0x00000800
        /*01a4*/ 	.word	0x000000ff
        /*01a8*/ 	.word	0x00000050
        /*01ac*/ 	.short	0x0100
        /*01ae*/ 	.byte	0x04
	.zero		1


	//   ....[10]....
        /*01b0*/ 	.word	0x00000810
        /*01b4*/ 	.word	0x000000ff
        /*01b8*/ 	.word	0x00000038
        /*01bc*/ 	.short	0x0100
        /*01be*/ 	.byte	0x04
	.zero		1


	//   ....[11]....
        /*01c0*/ 	.word	0x00000820
        /*01c4*/ 	.word	0x000000ff
        /*01c8*/ 	.word	0x00000058
        /*01cc*/ 	.short	0x0100
        /*01ce*/ 	.byte	0x04
	.zero		1


	//   ....[12]....
        /*01d0*/ 	.word	0x00000910
        /*01d4*/ 	.word	0x000000ff
        /*01d8*/ 	.word	0x00000060
        /*01dc*/ 	.short	0x0100
        /*01de*/ 	.byte	0x06
	.zero		1


	//   ....[13]....
        /*01e0*/ 	.word	0x00000920
        /*01e4*/ 	.word	0x000000ff
        /*01e8*/ 	.word	0x00000068
        /*01ec*/ 	.short	0x0100
        /*01ee*/ 	.byte	0x06
	.zero		1


	//   ....[14]....
        /*01f0*/ 	.word	0x00000a60
        /*01f4*/ 	.word	0x000000ff
        /*01f8*/ 	.word	0x00000070
        /*01fc*/ 	.short	0x0100
        /*01fe*/ 	.byte	0x06
	.zero		1


	//   ....[15]....
        /*0200*/ 	.word	0x00000a70
        /*0204*/ 	.word	0x000000ff
        /*0208*/ 	.word	0x00000080
        /*020c*/ 	.short	0x0100
        /*020e*/ 	.byte	0x06
	.zero		1


	//   ....[16]....
        /*0210*/ 	.word	0x00000a80
        /*0214*/ 	.word	0x000000ff
        /*0218*/ 	.word	0x00000078
        /*021c*/ 	.short	0x0100
        /*021e*/ 	.byte	0x06
	.zero		1


	//   ....[17]....
        /*0220*/ 	.word	0x00000a90
        /*0224*/ 	.word	0x000000ff
        /*0228*/ 	.word	0x00000088
        /*022c*/ 	.short	0x0100
        /*022e*/ 	.byte	0x06
	.zero		1


	//   ....[18]....
        /*0230*/ 	.word	0x00000bc0
        /*0234*/ 	.word	0x000000ff
        /*0238*/ 	.word	0x00000090
        /*023c*/ 	.short	0x0100
        /*023e*/ 	.byte	0x04
	.zero		1


	//   ....[19]....
        /*0240*/ 	.word	0x00000bd0
        /*0244*/ 	.word	0x000000ff
        /*0248*/ 	.word	0x000000a0
        /*024c*/ 	.short	0x0100
        /*024e*/ 	.byte	0x04
	.zero		1


	//   ....[20]....
        /*0250*/ 	.word	0x00000be0
        /*0254*/ 	.word	0x000000ff
        /*0258*/ 	.word	0x00000098
        /*025c*/ 	.short	0x0100
        /*025e*/ 	.byte	0x04
	.zero		1


	//   ....[21]....
        /*0260*/ 	.word	0x00000bf0
        /*0264*/ 	.word	0x000000ff
        /*0268*/ 	.word	0x000000a8
        /*026c*/ 	.short	0x0100
        /*026e*/ 	.byte	0x04
	.zero		1


	//   ....[22]....
        /*0270*/ 	.word	0x00000ce0
        /*0274*/ 	.word	0x000000ff
        /*0278*/ 	.word	0x000000b0
        /*027c*/ 	.short	0x0100
        /*027e*/ 	.byte	0x04
	.zero		1


	//   ....[23]....
        /*0280*/ 	.word	0x00000cf0
        /*0284*/ 	.word	0x000000ff
        /*0288*/ 	.word	0x000000c0
        /*028c*/ 	.short	0x0100
        /*028e*/ 	.byte	0x04
	.zero		1


	//   ....[24]....
        /*0290*/ 	.word	0x00000d00
        /*0294*/ 	.word	0x000000ff
        /*0298*/ 	.word	0x000000b8
        /*029c*/ 	.short	0x0100
        /*029e*/ 	.byte	0x04
	.zero		1


	//   ....[25]....
        /*02a0*/ 	.word	0x00000d10
        /*02a4*/ 	.word	0x000000ff
        /*02a8*/ 	.word	0x000000c8
        /*02ac*/ 	.short	0x0100
        /*02ae*/ 	.byte	0x04
	.zero		1


	//   ....[26]....
        /*02b0*/ 	.word	0x00001950
        /*02b4*/ 	.word	0x00000002
        /*02b8*/ 	.word	0x000000c0
        /*02bc*/ 	.short	0x010a
        /*02be*/ 	.byte	0xff
	.zero		1


	//   ....[27]....
        /*02c0*/ 	.word	0x00001980
        /*02c4*/ 	.word	0x00000002
        /*02c8*/ 	.word	0x000000b0
        /*02cc*/ 	.short	0x0101
        /*02ce*/ 	.byte	0xff
	.zero		1


	//   ....[28]....
        /*02d0*/ 	.word	0x00001a60
        /*02d4*/ 	.word	0x000000ff
        /*02d8*/ 	.word	0x00000010
        /*02dc*/ 	.short	0x010a
        /*02de*/ 	.byte	0x04
	.zero		1


	//   ....[29]....
        /*02e0*/ 	.word	0x00001ae0
        /*02e4*/ 	.word	0x000000ff
        /*02e8*/ 	.word	0x00000010
        /*02ec*/ 	.short	0x010a
        /*02ee*/ 	.byte	0x31
	.zero		1


	//   ....[30]....
        /*02f0*/ 	.word	0x00001c20
        /*02f4*/ 	.word	0x000000ff
        /*02f8*/ 	.word	0x00000010
        /*02fc*/ 	.short	0x010a
        /*02fe*/ 	.byte	0x04
	.zero		1


	//   ....[31]....
        /*0300*/ 	.word	0x00001fd0
        /*0304*/ 	.word	0x000000ff
        /*0308*/ 	.word	0x00000068
        /*030c*/ 	.short	0x0101
        /*030e*/ 	.byte	0x06
	.zero		1


	//   ....[32]....
        /*0310*/ 	.word	0x00001ff0
        /*0314*/ 	.word	0x000000ff
        /*0318*/ 	.word	0x00000010
        /*031c*/ 	.short	0x010a
        /*031e*/ 	.byte	0x04
	.zero		1


	//   ....[33]....
        /*0320*/ 	.word	0x00002070
        /*0324*/ 	.word	0x000000ff
        /*0328*/ 	.word	0x00000010
        /*032c*/ 	.short	0x010a
        /*032e*/ 	.byte	0x31
	.zero		1


	//   ....[34]....
        /*0330*/ 	.word	0x000021b0
        /*0334*/ 	.word	0x000000ff
        /*0338*/ 	.word	0x00000010
        /*033c*/ 	.short	0x010a
        /*033e*/ 	.byte	0x04
	.zero		1


	//   ....[35]....
        /*0340*/ 	.word	0x00002570
        /*0344*/ 	.word	0x00000002
        /*0348*/ 	.word	0x00000070
        /*034c*/ 	.short	0x010a
        /*034e*/ 	.byte	0xff
	.zero		1


	//   ....[36]....
        /*0350*/ 	.word	0x00002630
        /*0354*/ 	.word	0x00000002
        /*0358*/ 	.word	0x00000000
        /*035c*/ 	.short	0x0101
        /*035e*/ 	.byte	0xff
	.zero		1


	//   ....[37]....
        /*0360*/ 	.word	0x00002bb0
        /*0364*/ 	.word	0x000000ff
        /*0368*/ 	.word	0x00000000
        /*036c*/ 	.short	0x010a
        /*036e*/ 	.byte	0x04
	.zero		1


	//   ....[38]....
        /*0370*/ 	.word	0x00002c50
        /*0374*/ 	.word	0x00000000
        /*0378*/ 	.word	0x00000000
        /*037c*/ 	.short	0x010a
        /*037e*/ 	.byte	0xff
	.zero		1


	//   ....[39]....
        /*0380*/ 	.word	0x00002d70
        /*0384*/ 	.word	0x00000000
        /*0388*/ 	.word	0x000000b0
        /*038c*/ 	.short	0x010a
        /*038e*/ 	.byte	0xff
	.zero		1


	//   ....[40]....
        /*0390*/ 	.word	0x00002de0
        /*0394*/ 	.word	0x00000000
        /*0398*/ 	.word	0x00000000
        /*039c*/ 	.short	0x0101
        /*039e*/ 	.byte	0xff
	.zero		1


	//   ....[41]....
        /*03a0*/ 	.word	0x00002e00
        /*03a4*/ 	.word	0x000000ff
        /*03a8*/ 	.word	0x00000080
        /*03ac*/ 	.short	0x010a
        /*03ae*/ 	.byte	0x04
	.zero		1


	//   ....[42]....
        /*03b0*/ 	.word	0x00002f20
        /*03b4*/ 	.word	0x00000000
        /*03b8*/ 	.word	0x00000070
        /*03bc*/ 	.short	0x010a
        /*03be*/ 	.byte	0xff
	.zero		1


	//   ....[43]....
        /*03c0*/ 	.word	0x00003020
        /*03c4*/ 	.word	0x00000000
        /*03c8*/ 	.word	0x00000000
        /*03cc*/ 	.short	0x0101
        /*03ce*/ 	.byte	0xff
	.zero		1


	//   ....[44]....
        /*03d0*/ 	.word	0x000030b0
        /*03d4*/ 	.word	0x000000ff
        /*03d8*/ 	.word	0x00000080
        /*03dc*/ 	.short	0x0106
        /*03de*/ 	.byte	0x04
	.zero		1


	//   ....[45]....
        /*03e0*/ 	.word	0x000030d0
        /*03e4*/ 	.word	0x000000ff
        /*03e8*/ 	.word	0x00000080
        /*03ec*/ 	.short	0x010a
        /*03ee*/ 	.byte	0x04
	.zero		1


	//   ....[46]....
        /*03f0*/ 	.word	0x00003160
        /*03f4*/ 	.word	0x000000ff
        /*03f8*/ 	.word	0x00000080
        /*03fc*/ 	.short	0x0106
        /*03fe*/ 	.byte	0x07
	.zero		1


	//   ....[47]....
        /*0400*/ 	.word	0x000031a0
        /*0404*/ 	.word	0x00000000
        /*0408*/ 	.word	0x00000080
        /*040c*/ 	.short	0x010a
        /*040e*/ 	.byte	0xff
	.zero		1


	//   ....[48]....
        /*0410*/ 	.word	0x00003c40
        /*0414*/ 	.word	0x00000000
        /*0418*/ 	.word	0x00000070
        /*041c*/ 	.short	0x010a
        /*041e*/ 	.byte	0xff
	.zero		1


	//   ....[49]....
        /*0420*/ 	.word	0x00003d70
        /*0424*/ 	.word	0x00000003
        /*0428*/ 	.word	0x00000000
        /*042c*/ 	.short	0x0101
        /*042e*/ 	.byte	0xff
	.zero		1


	//   ....[50]....
        /*0430*/ 	.word	0x00003d80
        /*0434*/ 	.word	0x000000ff
        /*0438*/ 	.word	0x00000000
        /*043c*/ 	.short	0x010a
        /*043e*/ 	.byte	0x04
	.zero		1


	//   ....[51]....
        /*0440*/ 	.word	0x00003da0
        /*0444*/ 	.word	0x000000ff
        /*0448*/ 	.word	0x000000a0
        /*044c*/ 	.short	0x010a
        /*044e*/ 	.byte	0x06
	.zero		1


	//   ....[52]....
        /*0450*/ 	.word	0x00003e70
        /*0454*/ 	.word	0x000000ff
        /*0458*/ 	.word	0x00000000
        /*045c*/ 	.short	0x010a
        /*045e*/ 	.byte	0x07
	.zero		1


	//   ....[53]....
        /*0460*/ 	.word	0x00003ff0
        /*0464*/ 	.word	0x000000ff
        /*0468*/ 	.word	0x00000000
        /*046c*/ 	.short	0x010a
        /*046e*/ 	.byte	0x04
	.zero		1


	//   ....[54]....
        /*0470*/ 	.word	0x00004540
        /*0474*/ 	.word	0x000000ff
        /*0478*/ 	.word	0x00000000
        /*047c*/ 	.short	0x010a
        /*047e*/ 	.byte	0x04
	.zero		1


	//   ....[55]....
        /*0480*/ 	.word	0x000045e0
        /*0484*/ 	.word	0x000000ff
        /*0488*/ 	.word	0x00000000
        /*048c*/ 	.short	0x010a
        /*048e*/ 	.byte	0x04
	.zero		1


	//   ....[56]....
        /*0490*/ 	.word	0x00004a10
        /*0494*/ 	.word	0x00000000
        /*0498*/ 	.word	0x00000070
        /*049c*/ 	.short	0x010a
        /*049e*/ 	.byte	0xff
	.zero		1


	//   ....[57]....
        /*04a0*/ 	.word	0x00004b40
        /*04a4*/ 	.word	0x00000000
        /*04a8*/ 	.word	0x00000000
        /*04ac*/ 	.short	0x0101
        /*04ae*/ 	.byte	0xff
	.zero		1


	//   ....[58]....
        /*04b0*/ 	.word	0x00004e60
        /*04b4*/ 	.word	0x000000ff
        /*04b8*/ 	.word	0x00000068
        /*04bc*/ 	.short	0x010a
        /*04be*/ 	.byte	0x04
	.zero		1


	//   ....[59]....
        /*04c0*/ 	.word	0x00004fd0
        /*04c4*/ 	.word	0x000000ff
        /*04c8*/ 	.word	0x00000040
        /*04cc*/ 	.short	0x010a
        /*04ce*/ 	.byte	0x04
	.zero		1


	//   ....[60]....
        /*04d0*/ 	.word	0x00005150
        /*04d4*/ 	.word	0x000000ff
        /*04d8*/ 	.word	0x00000020
        /*04dc*/ 	.short	0x010b
        /*04de*/ 	.byte	0x04
	.zero		1


	//   ....[61]....
        /*04e0*/ 	.word	0x00005160
        /*04e4*/ 	.word	0x000000ff
        /*04e8*/ 	.word	0x00000000
        /*04ec*/ 	.short	0x0101
        /*04ee*/ 	.byte	0x05
	.zero		1


	//   ....[62]....
        /*04f0*/ 	.word	0x00005170
        /*04f4*/ 	.word	0x000000ff
        /*04f8*/ 	.word	0x00000048
        /*04fc*/ 	.short	0x010a
        /*04fe*/ 	.byte	0x04
	.zero		1


	//   ....[63]....
        /*0500*/ 	.word	0x000052c0
        /*0504*/ 	.word	0x000000ff
        /*0508*/ 	.word	0x00000028
        /*050c*/ 	.short	0x010b
        /*050e*/ 	.byte	0x04
	.zero		1


	//   ....[64]....
        /*0510*/ 	.word	0x000052d0
        /*0514*/ 	.word	0x000000ff
        /*0518*/ 	.word	0x00000000
        /*051c*/ 	.short	0x0101
        /*051e*/ 	.byte	0x05
	.zero		1


	//   ....[65]....
        /*0520*/ 	.word	0x000052e0
        /*0524*/ 	.word	0x000000ff
        /*0528*/ 	.word	0x00000050
        /*052c*/ 	.short	0x010a
        /*052e*/ 	.byte	0x04
	.zero		1


	//   ....[66]....
        /*0530*/ 	.word	0x00005460
        /*0534*/ 	.word	0x000000ff
        /*0538*/ 	.word	0x00000030
        /*053c*/ 	.short	0x010b
        /*053e*/ 	.byte	0x04
	.zero		1


	//   ....[67]....
        /*0540*/ 	.word	0x000054a0
        /*0544*/ 	.word	0x000000ff
        /*0548*/ 	.word	0x00000000
        /*054c*/ 	.short	0x0101
        /*054e*/ 	.byte	0x05
	.zero		1


	//   ....[68]....
        /*0550*/ 	.word	0x000054e0
        /*0554*/ 	.word	0x000000ff
        /*0558*/ 	.word	0x00000058
        /*055c*/ 	.short	0x010a
        /*055e*/ 	.byte	0x04
	.zero		1


	//   ....[69]....
        /*0560*/ 	.word	0x00005720
        /*0564*/ 	.word	0x000000ff
        /*0568*/ 	.word	0x00000038
        /*056c*/ 	.short	0x010b
        /*056e*/ 	.byte	0x04
	.zero		1


	//   ....[70]....
        /*0570*/ 	.word	0x00005740
        /*0574*/ 	.word	0x000000ff
        /*0578*/ 	.word	0x00000000
        /*057c*/ 	.short	0x0101
        /*057e*/ 	.byte	0x0d
	.zero		1


	//   ....[71]....
        /*0580*/ 	.word	0x00005790
        /*0584*/ 	.word	0x000000ff
        /*0588*/ 	.word	0x00000040
        /*058c*/ 	.short	0x010a
        /*058e*/ 	.byte	0x04
	.zero		1


	//   ....[72]....
        /*0590*/ 	.word	0x000057b0
        /*0594*/ 	.word	0x000000ff
        /*0598*/ 	.word	0x00000048
        /*059c*/ 	.short	0x010a
        /*059e*/ 	.byte	0x04
	.zero		1


	//   ....[73]....
        /*05a0*/ 	.word	0x000057d0
        /*05a4*/ 	.word	0x000000ff
        /*05a8*/ 	.word	0x00000050
        /*05ac*/ 	.short	0x010a
        /*05ae*/ 	.byte	0x04
	.zero		1


	//   ....[74]....
        /*05b0*/ 	.word	0x00005810
        /*05b4*/ 	.word	0x00000000
        /*05b8*/ 	.word	0x00000058
        /*05bc*/ 	.short	0x010a
        /*05be*/ 	.byte	0xff
	.zero		1


	//   ....[75]....
        /*05c0*/ 	.word	0x00005b40
        /*05c4*/ 	.word	0x00000000
        /*05c8*/ 	.word	0x00000070
        /*05cc*/ 	.short	0x010a
        /*05ce*/ 	.byte	0xff
	.zero		1


	//   ....[76]....
        /*05d0*/ 	.word	0x00005c50
        /*05d4*/ 	.word	0x00000000
        /*05d8*/ 	.word	0x00000000
        /*05dc*/ 	.short	0x0101
        /*05de*/ 	.byte	0xff
	.zero		1


	//   ....[77]....
        /*05e0*/ 	.word	0x00006680
        /*05e4*/ 	.word	0x000000ff
        /*05e8*/ 	.word	0x00000020
        /*05ec*/ 	.short	0x010a
        /*05ee*/ 	.byte	0x24
	.zero		1


	//   ....[78]....
        /*05f0*/ 	.word	0x000066c0
        /*05f4*/ 	.word	0x00000040
        /*05f8*/ 	.word	0x00000090
        /*05fc*/ 	.short	0x010a
        /*05fe*/ 	.byte	0xff
	.zero		1


	//   ....[79]....
        /*0600*/ 	.word	0x000067b0
        /*0604*/ 	.word	0x000000ff
        /*0608*/ 	.word	0x00000020
        /*060c*/ 	.short	0x010a
        /*060e*/ 	.byte	0x24
	.zero		1


	//   ....[80]....
        /*0610*/ 	.word	0x000068a0
        /*0614*/ 	.word	0x00000040
        /*0618*/ 	.word	0x00000090
        /*061c*/ 	.short	0x010a
        /*061e*/ 	.byte	0xff
	.zero		1


	//   ....[81]....
        /*0620*/ 	.word	0x00007370
        /*0624*/ 	.word	0x00000000
        /*0628*/ 	.word	0x00000000
        /*062c*/ 	.short	0x0101
        /*062e*/ 	.byte	0xff
	.zero		1


	//   ....[82]....
        /*0630*/ 	.word	0x00007380
        /*0634*/ 	.word	0x00000002
        /*0638*/ 	.word	0x00000020
        /*063c*/ 	.short	0x010a
        /*063e*/ 	.byte	0xff
	.zero		1


	//   ....[83]....
        /*0640*/ 	.word	0x00007460
        /*0644*/ 	.word	0x00000002
        /*0648*/ 	.word	0x00000020
        /*064c*/ 	.short	0x010a
        /*064e*/ 	.byte	0xff
	.zero		1


	//   ....[84]....
        /*0650*/ 	.word	0x00007fc0
        /*0654*/ 	.word	0x00000048
        /*0658*/ 	.word	0x00000000
        /*065c*/ 	.short	0x0101
        /*065e*/ 	.byte	0xff
	.zero		1


	//   ....[85]....
        /*0660*/ 	.word	0x00007fe0
        /*0664*/ 	.word	0x00000000
        /*0668*/ 	.word	0x00000020
        /*066c*/ 	.short	0x010a
        /*066e*/ 	.byte	0xff
	.zero		1


	//   ....[86]....
        /*0670*/ 	.word	0x000080b0
        /*0674*/ 	.word	0x00000000
        /*0678*/ 	.word	0x00000020
        /*067c*/ 	.short	0x010a
        /*067e*/ 	.byte	0xff
	.zero		1


	//   ....[87]....
        /*0680*/ 	.word	0x00008c10
        /*0684*/ 	.word	0x00000048
        /*0688*/ 	.word	0x00000000
        /*068c*/ 	.short	0x0101
        /*068e*/ 	.byte	0xff
	.zero		1


	//   ....[88]....
        /*0690*/ 	.word	0x00008c30
        /*0694*/ 	.word	0x00000000
        /*0698*/ 	.word	0x00000020
        /*069c*/ 	.short	0x010a
        /*069e*/ 	.byte	0xff
	.zero		1


	//   ....[89]....
        /*06a0*/ 	.word	0x00008d00
        /*06a4*/ 	.word	0x00000000
        /*06a8*/ 	.word	0x00000020
        /*06ac*/ 	.short	0x010a
        /*06ae*/ 	.byte	0xff
	.zero		1


	//   ....[90]....
        /*06b0*/ 	.word	0x00009060
        /*06b4*/ 	.word	0x000000ff
        /*06b8*/ 	.word	0x00000000
        /*06bc*/ 	.short	0x0101
        /*06be*/ 	.byte	0x04
	.zero		1


	//   ....[91]....
        /*06c0*/ 	.word	0x000098c0
        /*06c4*/ 	.word	0x00000000
        /*06c8*/ 	.word	0x00000000
        /*06cc*/ 	.short	0x0101
        /*06ce*/ 	.byte	0xff
	.zero		1


	//   ....[92]....
        /*06d0*/ 	.word	0x00009b50
        /*06d4*/ 	.word	0x000000ff
        /*06d8*/ 	.word	0x00000000
        /*06dc*/ 	.short	0x0101
        /*06de*/ 	.byte	0x04
	.zero		1


	//   ....[93]....
        /*06e0*/ 	.word	0x00009b70
        /*06e4*/ 	.word	0x00000002
        /*06e8*/ 	.word	0x000000c0
        /*06ec*/ 	.short	0x010a
        /*06ee*/ 	.byte	0xff
	.zero		1


	//   ....[94]....
        /*06f0*/ 	.word	0x00009bd0
        /*06f4*/ 	.word	0x00000002
        /*06f8*/ 	.word	0x00000010
        /*06fc*/ 	.short	0x010a
        /*06fe*/ 	.byte	0xff
	.zero		1


	//   ....[95]....
        /*0700*/ 	.word	0x00009c30
        /*0704*/ 	.word	0x00000002
        /*0708*/ 	.word	0x00000010
        /*070c*/ 	.short	0x010a
        /*070e*/ 	.byte	0xff
	.zero		1


	//   ....[96]....
        /*0710*/ 	.word	0x00009c80
        /*0714*/ 	.word	0x00000002
        /*0718*/ 	.word	0x00000070
        /*071c*/ 	.short	0x010a
        /*071e*/ 	.byte	0xff
	.zero		1


	//   ....[97]....
        /*0720*/ 	.word	0x00009ce0
        /*0724*/ 	.word	0x00000000
        /*0728*/ 	.word	0x00000000
        /*072c*/ 	.short	0x010a
        /*072e*/ 	.byte	0xff
	.zero		1


	//   ....[98]....
        /*0730*/ 	.word	0x00009d30
        /*0734*/ 	.word	0x00000000
        /*0738*/ 	.word	0x000000b0
        /*073c*/ 	.short	0x010a
        /*073e*/ 	.byte	0xff
	.zero		1


	//   ....[99]....
        /*0740*/ 	.word	0x00009d90
        /*0744*/ 	.word	0x00000000
        /*0748*/ 	.word	0x00000080
        /*074c*/ 	.short	0x010a
        /*074e*/ 	.byte	0xff
	.zero		1


	//   ....[100]....
        /*0750*/ 	.word	0x00009de0
        /*0754*/ 	.word	0x00000000
        /*0758*/ 	.word	0x00000070
        /*075c*/ 	.short	0x010a
        /*075e*/ 	.byte	0xff
	.zero		1


	//   ....[101]....
        /*0760*/ 	.word	0x00009e40
        /*0764*/ 	.word	0x00000000
        /*0768*/ 	.word	0x00000080
        /*076c*/ 	.short	0x010a
        /*076e*/ 	.byte	0xff
	.zero		1


	//   ....[102]....
        /*0770*/ 	.word	0x00009e90
        /*0774*/ 	.word	0x00000000
        /*0778*/ 	.word	0x00000070
        /*077c*/ 	.short	0x010a
        /*077e*/ 	.byte	0xff
	.zero		1


	//   ....[103]....
        /*0780*/ 	.word	0x00009f00
        /*0784*/ 	.word	0x00000002
        /*0788*/ 	.word	0x000000a0
        /*078c*/ 	.short	0x010a
        /*078e*/ 	.byte	0xff
	.zero		1


	//   ....[104]....
        /*0790*/ 	.word	0x00009f60
        /*0794*/ 	.word	0x00000000
        /*0798*/ 	.word	0x00000000
        /*079c*/ 	.short	0x010a
        /*079e*/ 	.byte	0xff
	.zero		1


	//   ....[105]....
        /*07a0*/ 	.word	0x00009fc0
        /*07a4*/ 	.word	0x00000000
        /*07a8*/ 	.word	0x00000000
        /*07ac*/ 	.short	0x010a
        /*07ae*/ 	.byte	0xff
	.zero		1


	//   ....[106]....
        /*07b0*/ 	.word	0x0000a020
        /*07b4*/ 	.word	0x00000000
        /*07b8*/ 	.word	0x00000000
        /*07bc*/ 	.short	0x010a
        /*07be*/ 	.byte	0xff
	.zero		1


	//   ....[107]....
        /*07c0*/ 	.word	0x0000a070
        /*07c4*/ 	.word	0x00000000
        /*07c8*/ 	.word	0x00000070
        /*07cc*/ 	.short	0x010a
        /*07ce*/ 	.byte	0xff
	.zero		1


	//   ....[108]....
        /*07d0*/ 	.word	0x0000a0d0
        /*07d4*/ 	.word	0x00000000
        /*07d8*/ 	.word	0x00000068
        /*07dc*/ 	.short	0x010a
        /*07de*/ 	.byte	0xff
	.zero		1


	//   ....[109]....
        /*07e0*/ 	.word	0x0000a130
        /*07e4*/ 	.word	0x00000000
        /*07e8*/ 	.word	0x00000040
        /*07ec*/ 	.short	0x010a
        /*07ee*/ 	.byte	0xff
	.zero		1


	//   ....[110]....
        /*07f0*/ 	.word	0x0000a190
        /*07f4*/ 	.word	0x00000000
        /*07f8*/ 	.word	0x00000048
        /*07fc*/ 	.short	0x010a
        /*07fe*/ 	.byte	0xff
	.zero		1


	//   ....[111]....
        /*0800*/ 	.word	0x0000a1f0
        /*0804*/ 	.word	0x00000000
        /*0808*/ 	.word	0x00000050
        /*080c*/ 	.short	0x010a
        /*080e*/ 	.byte	0xff
	.zero		1


	//   ....[112]....
        /*0810*/ 	.word	0x0000a250
        /*0814*/ 	.word	0x00000000
        /*0818*/ 	.word	0x00000058
        /*081c*/ 	.short	0x010a
        /*081e*/ 	.byte	0xff
	.zero		1


	//   ....[113]....
        /*0820*/ 	.word	0x0000a2b0
        /*0824*/ 	.word	0x00000000
        /*0828*/ 	.word	0x00000040
        /*082c*/ 	.short	0x010a
        /*082e*/ 	.byte	0xff
	.zero		1


	//   ....[114]....
        /*0830*/ 	.word	0x0000a310
        /*0834*/ 	.word	0x00000000
        /*0838*/ 	.word	0x00000048
        /*083c*/ 	.short	0x010a
        /*083e*/ 	.byte	0xff
	.zero		1


	//   ....[115]....
        /*0840*/ 	.word	0x0000a370
        /*0844*/ 	.word	0x00000000
        /*0848*/ 	.word	0x00000050
        /*084c*/ 	.short	0x010a
        /*084e*/ 	.byte	0xff
	.zero		1


	//   ....[116]....
        /*0850*/ 	.word	0x0000a3c0
        /*0854*/ 	.word	0x00000000
        /*0858*/ 	.word	0x00000070
        /*085c*/ 	.short	0x010a
        /*085e*/ 	.byte	0xff
	.zero		1


	//   ....[117]....
        /*0860*/ 	.word	0x0000a420
        /*0864*/ 	.word	0x00000002
        /*0868*/ 	.word	0x00000020
        /*086c*/ 	.short	0x010a
        /*086e*/ 	.byte	0xff
	.zero		1


	//   ....[118]....
        /*0870*/ 	.word	0x0000a470
        /*0874*/ 	.word	0x00000040
        /*0878*/ 	.word	0x00000090
        /*087c*/ 	.short	0x010a
        /*087e*/ 	.byte	0xff
	.zero		1


	//   ....[119]....
        /*0880*/ 	.word	0x0000a4c0
        /*0884*/ 	.word	0x00000002
        /*0888*/ 	.word	0x00000020
        /*088c*/ 	.short	0x010a
        /*088e*/ 	.byte	0xff
	.zero		1


	//   ....[120]....
        /*0890*/ 	.word	0x0000a510
        /*0894*/ 	.word	0x00000000
        /*0898*/ 	.word	0x00000020
        /*089c*/ 	.short	0x010a
        /*089e*/ 	.byte	0xff
	.zero		1


	//   ....[121]....
        /*08a0*/ 	.word	0x0000a560
        /*08a4*/ 	.word	0x00000000
        /*08a8*/ 	.word	0x00000020
        /*08ac*/ 	.short	0x010a
        /*08ae*/ 	.byte	0xff
	.zero		1


	//----- nvinfo : EIATTR_NUM_MBARRIERS
	.align		4
.L_47:
        /*08b0*/ 	.byte	0x03, 0x38
        /*08b2*/ 	.short	0x001a


	//----- nvinfo : EIATTR_EXIT_INSTR_OFFSETS
	.align		4
        /*08b4*/ 	.byte	0x04, 0x1c
        /*08b6*/ 	.short	(.L_49 - .L_48)


	//   ....[0]....
.L_48:
        /*08b8*/ 	.word	0x00002c80


	//   ....[1]....
        /*08bc*/ 	.word	0x00003170


	//   ....[2]....
        /*08c0*/ 	.word	0x000031d0


	//   ....[3]....
        /*08c4*/ 	.word	0x00004840


	//   ....[4]....
        /*08c8*/ 	.word	0x00005840


	//   ....[5]....
        /*08cc*/ 	.word	0x00005880


	//   ....[6]....
        /*08d0*/ 	.word	0x00009a40


	//   ....[7]....
        /*08d4*/ 	.word	0x00009ac0


	//   ....[8]....
        /*08d8*/ 	.word	0x00009af0


	//   ....[9]....
        /*08dc*/ 	.word	0x00009b60


	//----- nvinfo : EIATTR_MAX_THREADS
	.align		4
.L_49:
        /*08e0*/ 	.byte	0x04, 0x05
        /*08e2*/ 	.short	(.L_51 - .L_50)
.L_50:
        /*08e4*/ 	.word	0x00000100
        /*08e8*/ 	.word	0x00000001
        /*08ec*/ 	.word	0x00000001


	//----- nvinfo : EIATTR_CRS_STACK_SIZE
	.align		4
.L_51:
        /*08f0*/ 	.byte	0x04, 0x1e
        /*08f2*/ 	.short	(.L_53 - .L_52)
.L_52:
        /*08f4*/ 	.word	0x00000000


	//----- nvinfo : EIATTR_CBANK_PARAM_SIZE
	.align		4
.L_53:
        /*08f8*/ 	.byte	0x03, 0x19
        /*08fa*/ 	.short	0x0c00


	//----- nvinfo : EIATTR_PARAM_CBANK
	.align		4
        /*08fc*/ 	.byte	0x04, 0x0a
        /*08fe*/ 	.short	(.L_55 - .L_54)
	.align		4
.L_54:
        /*0900*/ 	.word	index@(.nv.constant0._ZN7cutlass13device_kernelINS_4gemm6kernel13GemmUniversalIN4cute5tupleIJiiiiEEENS1_10collective13CollectiveMmaINS1_46MainloopSm100TmaUmmaWarpSpecializedBlockScaledILi2ELi2ELi2ENS5_IJNS4_1CILi1EEENSA_ILi8EEESB_EEEEENS5_IJNSA_ILi128EEESF_NSA_ILi256EEEEEENS5_IJNS_12float_e4m3_tENS_13float_ue8m0_tEEEENS5_IJNS5_IJlSB_lEEENS4_6LayoutINS5_IJNS5_IJNS5_IJNSA_ILi32EEENSA_ILi4EEEEEEiEEESQ_NS5_IJSB_iEEEEEENS5_IJNS5_IJNS5_IJNSA_ILi16EEESO_EEEiEEENS5_IJNS5_IJNSA_ILi0EEESB_EEENSA_ILi512EEEEEENS5_IJSW_iEEEEEEEEEEESK_S13_NS4_8TiledMMAINS4_8MMA_AtomIJNS4_21SM100_MMA_MXF8F6F4_SSISI_SI_fSJ_Li128ELi128ELNS4_4UMMA5MajorE0ELS18_0ELNS17_7ScaleInE0ELS19_0EEEEEENSM_INS5_IJSB_SB_SB_EEENS5_IJSW_SW_SW_EEEEENS5_IJNS4_10UnderscoreES1F_S1F_EEEEENS5_IJNS4_23SM90_TMA_LOAD_MULTICASTES1I_EEENS5_IJNS4_14ComposedLayoutINS4_7SwizzleILi3ELi4ELi3EEENS4_18smem_ptr_flag_bitsILi8EEENSM_INS5_IJSC_SF_EEENS5_IJSF_SB_EEEEEEENSM_INS5_IJNS5_IJNS5_IJSP_SB_EEENS5_IJSN_SB_EEEEEESB_NS5_IJSO_NSA_ILi2EEEEEEEEENS5_IJNS5_IJNS5_IJSU_SY_EEESX_EEESW_NS5_IJSB_SY_EEEEEEEEEEEvNS4_8identityENS5_IJNS4_13SM90_TMA_LOADES26_EEES24_vS25_EENS_8epilogue10collective18CollectiveEpilogueINS29_23Sm100TmaWarpSpecializedILi4ELi2ELi32ELb1ELb0EEEJSH_NS5_IJNSM_ISF_SB_EENSM_ISN_SB_EEEEENS_10bfloat16_tESL_S2H_SL_NS29_6fusion15FusionCallbacksIS2D_NS2I_17LinearCombinationIS2H_fS2H_fLNS_15FloatRoundStyleE2EEESH_S2G_JEEENS4_5SM1004TMEM4LOAD26SM100_TMEM_LOAD_32dp32b32xES26_NS1K_INS1L_ILi2ELi4ELi3EEENS1N_ILi16EEENSM_INS5_IJSC_SN_EEES1U_EEEENS4_39AutoVectorizingCopyWithAssumedAlignmentILi128EEENS4_14SM90_TMA_STOREES2W_S2Y_S2Y_EEEvvEEEEvNT_6ParamsE)
        /*0904*/ 	.short	0x0380
        /*0906*/ 	.short	0x0c00


	//----- nvinfo : EIATTR_SW_WAR
	.align		4
.L_55:
        /*0908*/ 	.byte	0x04, 0x36
        /*090a*/ 	.short	(.L_57 - .L_56)
.L_56:
        /*090c*/ 	.word	0x00000008
.L_57:


//--------------------- .nv.callgraph             --------------------------
	.section	.nv.callgraph,"",@"SHT_CUDA_CALLGRAPH"
	.align	4
	.sectionentsize	8
	.align		4
        /*0000*/ 	.word	0x00000000
	.align		4
        /*0004*/ 	.word	0xffffffff
	.align		4
        /*0008*/ 	.word	index@(_ZN7cutlass13device_kernelINS_4gemm6kernel13GemmUniversalIN4cute5tupleIJiiiiEEENS1_10collective13CollectiveMmaINS1_46MainloopSm100TmaUmmaWarpSpecializedBlockScaledILi2ELi2ELi2ENS5_IJNS4_1CILi1EEENSA_ILi8EEESB_EEEEENS5_IJNSA_ILi128EEESF_NSA_ILi256EEEEEENS5_IJNS_12float_e4m3_tENS_13float_ue8m0_tEEEENS5_IJNS5_IJlSB_lEEENS4_6LayoutINS5_IJNS5_IJNS5_IJNSA_ILi32EEENSA_ILi4EEEEEEiEEESQ_NS5_IJSB_iEEEEEENS5_IJNS5_IJNS5_IJNSA_ILi16EEESO_EEEiEEENS5_IJNS5_IJNSA_ILi0EEESB_EEENSA_ILi512EEEEEENS5_IJSW_iEEEEEEEEEEESK_S13_NS4_8TiledMMAINS4_8MMA_AtomIJNS4_21SM100_MMA_MXF8F6F4_SSISI_SI_fSJ_Li128ELi128ELNS4_4UMMA5MajorE0ELS18_0ELNS17_7ScaleInE0ELS19_0EEEEEENSM_INS5_IJSB_SB_SB_EEENS5_IJSW_SW_SW_EEEEENS5_IJNS4_10UnderscoreES1F_S1F_EEEEENS5_IJNS4_23SM90_TMA_LOAD_MULTICASTES1I_EEENS5_IJNS4_14ComposedLayoutINS4_7SwizzleILi3ELi4ELi3EEENS4_18smem_ptr_flag_bitsILi8EEENSM_INS5_IJSC_SF_EEENS5_IJSF_SB_EEEEEEENSM_INS5_IJNS5_IJNS5_IJSP_SB_EEENS5_IJSN_SB_EEEEEESB_NS5_IJSO_NSA_ILi2EEEEEEEEENS5_IJNS5_IJNS5_IJSU_SY_EEESX_EEESW_NS5_IJSB_SY_EEEEEEEEEEEvNS4_8identityENS5_IJNS4_13SM90_TMA_LOADES26_EEES24_vS25_EENS_8epilogue10collective18CollectiveEpilogueINS29_23Sm100TmaWarpSpecializedILi4ELi2ELi32ELb1ELb0EEEJSH_NS5_IJNSM_ISF_SB_EENSM_ISN_SB_EEEEENS_10bfloat16_tESL_S2H_SL_NS29_6fusion15FusionCallbacksIS2D_NS2I_17LinearCombinationIS2H_fS2H_fLNS_15FloatRoundStyleE2EEESH_S2G_JEEENS4_5SM1004TMEM4LOAD26SM100_TMEM_LOAD_32dp32b32xES26_NS1K_INS1L_ILi2ELi4ELi3EEENS1N_ILi16EEENSM_INS5_IJSC_SN_EEES1U_EEEENS4_39AutoVectorizingCopyWithAssumedAlignmentILi128EEENS4_14SM90_TMA_STOREES2W_S2Y_S2Y_EEEvvEEEEvNT_6ParamsE)
	.align		4
        /*000c*/ 	.word	index@(__assertfail)
	.align		4
        /*0010*/ 	.word	0x00000000
	.align		4
        /*0014*/ 	.word	0xfffffffe
	.align		4
        /*0018*/ 	.word	0x00000000
	.align		4
        /*001c*/ 	.word	0xfffffffd
	.align		4
        /*0020*/ 	.word	0x00000000
	.align		4
        /*0024*/ 	.word	0xfffffffc


//--------------------- .nv.constant4             --------------------------
	.section	.nv.constant4,"a",@progbits
	.align	8
	.align		8
.nv.constant4:
        /*0000*/ 	.dword	__assertfail
	.align		8
        /*0008*/ 	.dword	__unnamed_1
	.align		8
        /*0010*/ 	.dword	__unnamed_2
	.align		8
        /*0018*/ 	.dword	_ZN40_INTERNAL_0461ffcd_4_k_cu_0f7789e0_360314cuda3std3__45__cpo5beginE
	.align		8
        /*0020*/ 	.dword	_ZN40_INTERNAL_0461ffcd_4_k_cu_0f7789e0_360314cuda3std3__45__cpo3endE
	.align		8
        /*0028*/ 	.dword	_ZN40_INTERNAL_0461ffcd_4_k_cu_0f7789e0_360314cuda3std3__45__cpo6cbeginE
	.align		8
        /*0030*/ 	.dword	_ZN40_INTERNAL_0461ffcd_4_k_cu_0f7789e0_360314cuda3std3__45__cpo4cendE
	.align		8
        /*0038*/ 	.dword	_ZN40_INTERNAL_0461ffcd_4_k_cu_0f7789e0_360314cuda3std3__442_GLOBAL__N__0461ffcd_4_k_cu_0f7789e0_360316ignoreE
	.align		8
        /*0040*/ 	.dword	_ZN40_INTERNAL_0461ffcd_4_k_cu_0f7789e0_360314cuda3std3__419piecewise_constructE
	.align		8
        /*0048*/ 	.dword	_ZN40_INTERNAL_0461ffcd_4_k_cu_0f7789e0_360314cuda3std3__48in_placeE
	.align		8
        /*0050*/ 	.dword	_ZN40_INTERNAL_0461ffcd_4_k_cu_0f7789e0_360314cuda3std6ranges3__45__cpo4swapE
	.align		8
        /*0058*/ 	.dword	_ZN40_INTERNAL_0461ffcd_4_k_cu_0f7789e0_360314cuda3std6ranges3__45__cpo9iter_moveE
	.align		8
        /*0060*/ 	.dword	_ZN40_INTERNAL_0461ffcd_4_k_cu_0f7789e0_360314cute7productE
	.align		8
        /*0068*/ 	.dword	_ZN40_INTERNAL_0461ffcd_4_k_cu_0f7789e0_360314cute1_E
	.align		8
        /*0070*/ 	.dword	$str$25
	.align		8
        /*0078*/ 	.dword	$str$26
	.align		8
        /*0080*/ 	.dword	$str$27
	.align		8
        /*0088*/ 	.dword	$str$28


//--------------------- .text._ZN7cutlass13device_kernelINS_4gemm6kernel13GemmUniversalIN4cute5tupleIJiiiiEEENS1_10collective13CollectiveMmaINS1_46MainloopSm100TmaUmmaWarpSpecializedBlockScaledILi2ELi2ELi2ENS5_IJNS4_1CILi1EEENSA_ILi8EEESB_EEEEENS5_IJNSA_ILi128EEESF_NSA_ILi256EEEEEENS5_IJNS_12float_e4m3_tENS_13float_ue8m0_tEEEENS5_IJNS5_IJlSB_lEEENS4_6LayoutINS5_IJNS5_IJNS5_IJNSA_ILi32EEENSA_ILi4EEEEEEiEEESQ_NS5_IJSB_iEEEEEENS5_IJNS5_IJNS5_IJNSA_ILi16EEESO_EEEiEEENS5_IJNS5_IJNSA_ILi0EEESB_EEENSA_ILi512EEEEEENS5_IJSW_iEEEEEEEEEEESK_S13_NS4_8TiledMMAINS4_8MMA_AtomIJNS4_21SM100_MMA_MXF8F6F4_SSISI_SI_fSJ_Li128ELi128ELNS4_4UMMA5MajorE0ELS18_0ELNS17_7ScaleInE0ELS19_0EEEEEENSM_INS5_IJSB_SB_SB_EEENS5_IJSW_SW_SW_EEEEENS5_IJNS4_10UnderscoreES1F_S1F_EEEEENS5_IJNS4_23SM90_TMA_LOAD_MULTICASTES1I_EEENS5_IJNS4_14ComposedLayoutINS4_7SwizzleILi3ELi4ELi3EEENS4_18smem_ptr_flag_bitsILi8EEENSM_INS5_IJSC_SF_EEENS5_IJSF_SB_EEEEEEENSM_INS5_IJNS5_IJNS5_IJSP_SB_EEENS5_IJSN_SB_EEEEEESB_NS5_IJSO_NSA_ILi2EEEEEEEEENS5_IJNS5_IJNS5_IJSU_SY_EEESX_EEESW_NS5_IJSB_SY_EEEEEEEEEEEvNS4_8identityENS5_IJNS4_13SM90_TMA_LOADES26_EEES24_vS25_EENS_8epilogue10collective18CollectiveEpilogueINS29_23Sm100TmaWarpSpecializedILi4ELi2ELi32ELb1ELb0EEEJSH_NS5_IJNSM_ISF_SB_EENSM_ISN_SB_EEEEENS_10bfloat16_tESL_S2H_SL_NS29_6fusion15FusionCallbacksIS2D_NS2I_17LinearCombinationIS2H_fS2H_fLNS_15FloatRoundStyleE2EEESH_S2G_JEEENS4_5SM1004TMEM4LOAD26SM100_TMEM_LOAD_32dp32b32xES26_NS1K_INS1L_ILi2ELi4ELi3EEENS1N_ILi16EEENSM_INS5_IJSC_SN_EEES1U_EEEENS4_39AutoVectorizingCopyWithAssumedAlignmentILi128EEENS4_14SM90_TMA_STOREES2W_S2Y_S2Y_EEEvvEEEEvNT_6ParamsE --------------------------
	.section	.text._ZN7cutlass13device_kernelINS_4gemm6kernel13GemmUniversalIN4cute5tupleIJiiiiEEENS1_10collective13CollectiveMmaINS1_46MainloopSm100TmaUmmaWarpSpecializedBlockScaledILi2ELi2ELi2ENS5_IJNS4_1CILi1EEENSA_ILi8EEESB_EEEEENS5_IJNSA_ILi128EEESF_NSA_ILi256EEEEEENS5_IJNS_12float_e4m3_tENS_13float_ue8m0_tEEEENS5_IJNS5_IJlSB_lEEENS4_6LayoutINS5_IJNS5_IJNS5_IJNSA_ILi32EEENSA_ILi4EEEEEEiEEESQ_NS5_IJSB_iEEEEEENS5_IJNS5_IJNS5_IJNSA_ILi16EEESO_EEEiEEENS5_IJNS5_IJNSA_ILi0EEESB_EEENSA_ILi512EEEEEENS5_IJSW_iEEEEEEEEEEESK_S13_NS4_8TiledMMAINS4_8MMA_AtomIJNS4_21SM100_MMA_MXF8F6F4_SSISI_SI_fSJ_Li128ELi128ELNS4_4UMMA5MajorE0ELS18_0ELNS17_7ScaleInE0ELS19_0EEEEEENSM_INS5_IJSB_SB_SB_EEENS5_IJSW_SW_SW_EEEEENS5_IJNS4_10UnderscoreES1F_S1F_EEEEENS5_IJNS4_23SM90_TMA_LOAD_MULTICASTES1I_EEENS5_IJNS4_14ComposedLayoutINS4_7SwizzleILi3ELi4ELi3EEENS4_18smem_ptr_flag_bitsILi8EEENSM_INS5_IJSC_SF_EEENS5_IJSF_SB_EEEEEEENSM_INS5_IJNS5_IJNS5_IJSP_SB_EEENS5_IJSN_SB_EEEEEESB_NS5_IJSO_NSA_ILi2EEEEEEEEENS5_IJNS5_IJNS5_IJSU_SY_EEESX_EEESW_NS5_IJSB_SY_EEEEEEEEEEEvNS4_8identityENS5_IJNS4_13SM90_TMA_LOADES26_EEES24_vS25_EENS_8epilogue10collective18CollectiveEpilogueINS29_23Sm100TmaWarpSpecializedILi4ELi2ELi32ELb1ELb0EEEJSH_NS5_IJNSM_ISF_SB_EENSM_ISN_SB_EEEEENS_10bfloat16_tESL_S2H_SL_NS29_6fusion15FusionCallbacksIS2D_NS2I_17LinearCombinationIS2H_fS2H_fLNS_15FloatRoundStyleE2EEESH_S2G_JEEENS4_5SM1004TMEM4LOAD26SM100_TMEM_LOAD_32dp32b32xES26_NS1K_INS1L_ILi2ELi4ELi3EEENS1N_ILi16EEENSM_INS5_IJSC_SN_EEES1U_EEEENS4_39AutoVectorizingCopyWithAssumedAlignmentILi128EEENS4_14SM90_TMA_STOREES2W_S2Y_S2Y_EEEvvEEEEvNT_6ParamsE,"ax",@progbits
	.align	128
.text._ZN7cutlass13device_kernelINS_4gemm6kernel13GemmUniversalIN4cute5tupleIJiiiiEEENS1_10collective13CollectiveMmaINS1_46MainloopSm100TmaUmmaWarpSpecializedBlockScaledILi2ELi2ELi2ENS5_IJNS4_1CILi1EEENSA_ILi8EEESB_EEEEENS5_IJNSA_ILi128EEESF_NSA_ILi256EEEEEENS5_IJNS_12float_e4m3_tENS_13float_ue8m0_tEEEENS5_IJNS5_IJlSB_lEEENS4_6LayoutINS5_IJNS5_IJNS5_IJNSA_ILi32EEENSA_ILi4EEEEEEiEEESQ_NS5_IJSB_iEEEEEENS5_IJNS5_IJNS5_IJNSA_ILi16EEESO_EEEiEEENS5_IJNS5_IJNSA_ILi0EEESB_EEENSA_ILi512EEEEEENS5_IJSW_iEEEEEEEEEEESK_S13_NS4_8TiledMMAINS4_8MMA_AtomIJNS4_21SM100_MMA_MXF8F6F4_SSISI_SI_fSJ_Li128ELi128ELNS4_4UMMA5MajorE0ELS18_0ELNS17_7ScaleInE0ELS19_0EEEEEENSM_INS5_IJSB_SB_SB_EEENS5_IJSW_SW_SW_EEEEENS5_IJNS4_10UnderscoreES1F_S1F_EEEEENS5_IJNS4_23SM90_TMA_LOAD_MULTICASTES1I_EEENS5_IJNS4_14ComposedLayoutINS4_7SwizzleILi3ELi4ELi3EEENS4_18smem_ptr_flag_bitsILi8EEENSM_INS5_IJSC_SF_EEENS5_IJSF_SB_EEEEEEENSM_INS5_IJNS5_IJNS5_IJSP_SB_EEENS5_IJSN_SB_EEEEEESB_NS5_IJSO_NSA_ILi2EEEEEEEEENS5_IJNS5_IJNS5_IJSU_SY_EEESX_EEESW_NS5_IJSB_SY_EEEEEEEEEEEvNS4_8identityENS5_IJNS4_13SM90_TMA_LOADES26_EEES24_vS25_EENS_8epilogue10collective18CollectiveEpilogueINS29_23Sm100TmaWarpSpecializedILi4ELi2ELi32ELb1ELb0EEEJSH_NS5_IJNSM_ISF_SB_EENSM_ISN_SB_EEEEENS_10bfloat16_tESL_S2H_SL_NS29_6fusion15FusionCallbacksIS2D_NS2I_17LinearCombinationIS2H_fS2H_fLNS_15FloatRoundStyleE2EEESH_S2G_JEEENS4_5SM1004TMEM4LOAD26SM100_TMEM_LOAD_32dp32b32xES26_NS1K_INS1L_ILi2ELi4ELi3EEENS1N_ILi16EEENSM_INS5_IJSC_SN_EEES1U_EEEENS4_39AutoVectorizingCopyWithAssumedAlignmentILi128EEENS4_14SM90_TMA_STOREES2W_S2Y_S2Y_EEEvvEEEEvNT_6ParamsE:
        .type           _ZN7cutlass13device_kernelINS_4gemm6kernel13GemmUniversalIN4cute5tupleIJiiiiEEENS1_10collective13CollectiveMmaINS1_46MainloopSm100TmaUmmaWarpSpecializedBlockScaledILi2ELi2ELi2ENS5_IJNS4_1CILi1EEENSA_ILi8EEESB_EEEEENS5_IJNSA_ILi128EEESF_NSA_ILi256EEEEEENS5_IJNS_12float_e4m3_tENS_13float_ue8m0_tEEEENS5_IJNS5_IJlSB_lEEENS4_6LayoutINS5_IJNS5_IJNS5_IJNSA_ILi32EEENSA_ILi4EEEEEEiEEESQ_NS5_IJSB_iEEEEEENS5_IJNS5_IJNS5_IJNSA_ILi16EEESO_EEEiEEENS5_IJNS5_IJNSA_ILi0EEESB_EEENSA_ILi512EEEEEENS5_IJSW_iEEEEEEEEEEESK_S13_NS4_8TiledMMAINS4_8MMA_AtomIJNS4_21SM100_MMA_MXF8F6F4_SSISI_SI_fSJ_Li128ELi128ELNS4_4UMMA5MajorE0ELS18_0ELNS17_7ScaleInE0ELS19_0EEEEEENSM_INS5_IJSB_SB_SB_EEENS5_IJSW_SW_SW_EEEEENS5_IJNS4_10UnderscoreES1F_S1F_EEEEENS5_IJNS4_23SM90_TMA_LOAD_MULTICASTES1I_EEENS5_IJNS4_14ComposedLayoutINS4_7SwizzleILi3ELi4ELi3EEENS4_18smem_ptr_flag_bitsILi8EEENSM_INS5_IJSC_SF_EEENS5_IJSF_SB_EEEEEEENSM_INS5_IJNS5_IJNS5_IJSP_SB_EEENS5_IJSN_SB_EEEEEESB_NS5_IJSO_NSA_ILi2EEEEEEEEENS5_IJNS5_IJNS5_IJSU_SY_EEESX_EEESW_NS5_IJSB_SY_EEEEEEEEEEEvNS4_8identityENS5_IJNS4_13SM90_TMA_LOADES26_EEES24_vS25_EENS_8epilogue10collective18CollectiveEpilogueINS29_23Sm100TmaWarpSpecializedILi4ELi2ELi32ELb1ELb0EEEJSH_NS5_IJNSM_ISF_SB_EENSM_ISN_SB_EEEEENS_10bfloat16_tESL_S2H_SL_NS29_6fusion15FusionCallbacksIS2D_NS2I_17LinearCombinationIS2H_fS2H_fLNS_15FloatRoundStyleE2EEESH_S2G_JEEENS4_5SM1004TMEM4LOAD26SM100_TMEM_LOAD_32dp32b32xES26_NS1K_INS1L_ILi2ELi4ELi3EEENS1N_ILi16EEENSM_INS5_IJSC_SN_EEES1U_EEEENS4_39AutoVectorizingCopyWithAssumedAlignmentILi128EEENS4_14SM90_TMA_STOREES2W_S2Y_S2Y_EEEvvEEEEvNT_6ParamsE,@function
        .size           _ZN7cutlass13device_kernelINS_4gemm6kernel13GemmUniversalIN4cute5tupleIJiiiiEEENS1_10collective13CollectiveMmaINS1_46MainloopSm100TmaUmmaWarpSpecializedBlockScaledILi2ELi2ELi2ENS5_IJNS4_1CILi1EEENSA_ILi8EEESB_EEEEENS5_IJNSA_ILi128EEESF_NSA_ILi256EEEEEENS5_IJNS_12float_e4m3_tENS_13float_ue8m0_tEEEENS5_IJNS5_IJlSB_lEEENS4_6LayoutINS5_IJNS5_IJNS5_IJNSA_ILi32EEENSA_ILi4EEEEEEiEEESQ_NS5_IJSB_iEEEEEENS5_IJNS5_IJNS5_IJNSA_ILi16EEESO_EEEiEEENS5_IJNS5_IJNSA_ILi0EEESB_EEENSA_ILi512EEEEEENS5_IJSW_iEEEEEEEEEEESK_S13_NS4_8TiledMMAINS4_8MMA_AtomIJNS4_21SM100_MMA_MXF8F6F4_SSISI_SI_fSJ_Li128ELi128ELNS4_4UMMA5MajorE0ELS18_0ELNS17_7ScaleInE0ELS19_0EEEEEENSM_INS5_IJSB_SB_SB_EEENS5_IJSW_SW_SW_EEEEENS5_IJNS4_10UnderscoreES1F_S1F_EEEEENS5_IJNS4_23SM90_TMA_LOAD_MULTICASTES1I_EEENS5_IJNS4_14ComposedLayoutINS4_7SwizzleILi3ELi4ELi3EEENS4_18smem_ptr_flag_bitsILi8EEENSM_INS5_IJSC_SF_EEENS5_IJSF_SB_EEEEEEENSM_INS5_IJNS5_IJNS5_IJSP_SB_EEENS5_IJSN_SB_EEEEEESB_NS5_IJSO_NSA_ILi2EEEEEEEEENS5_IJNS5_IJNS5_IJSU_SY_EEESX_EEESW_NS5_IJSB_SY_EEEEEEEEEEEvNS4_8identityENS5_IJNS4_13SM90_TMA_LOADES26_EEES24_vS25_EENS_8epilogue10collective18CollectiveEpilogueINS29_23Sm100TmaWarpSpecializedILi4ELi2ELi32ELb1ELb0EEEJSH_NS5_IJNSM_ISF_SB_EENSM_ISN_SB_EEEEENS_10bfloat16_tESL_S2H_SL_NS29_6fusion15FusionCallbacksIS2D_NS2I_17LinearCombinationIS2H_fS2H_fLNS_15FloatRoundStyleE2EEESH_S2G_JEEENS4_5SM1004TMEM4LOAD26SM100_TMEM_LOAD_32dp32b32xES26_NS1K_INS1L_ILi2ELi4ELi3EEENS1N_ILi16EEENSM_INS5_IJSC_SN_EEES1U_EEEENS4_39AutoVectorizingCopyWithAssumedAlignmentILi128EEENS4_14SM90_TMA_STOREES2W_S2Y_S2Y_EEEvvEEEEvNT_6ParamsE,(.L_x_175 - _ZN7cutlass13device_kernelINS_4gemm6kernel13GemmUniversalIN4cute5tupleIJiiiiEEENS1_10collective13CollectiveMmaINS1_46MainloopSm100TmaUmmaWarpSpecializedBlockScaledILi2ELi2ELi2ENS5_IJNS4_1CILi1EEENSA_ILi8EEESB_EEEEENS5_IJNSA_ILi128EEESF_NSA_ILi256EEEEEENS5_IJNS_12float_e4m3_tENS_13float_ue8m0_tEEEENS5_IJNS5_IJlSB_lEEENS4_6LayoutINS5_IJNS5_IJNS5_IJNSA_ILi32EEENSA_ILi4EEEEEEiEEESQ_NS5_IJSB_iEEEEEENS5_IJNS5_IJNS5_IJNSA_ILi16EEESO_EEEiEEENS5_IJNS5_IJNSA_ILi0EEESB_EEENSA_ILi512EEEEEENS5_IJSW_iEEEEEEEEEEESK_S13_NS4_8TiledMMAINS4_8MMA_AtomIJNS4_21SM100_MMA_MXF8F6F4_SSISI_SI_fSJ_Li128ELi128ELNS4_4UMMA5MajorE0ELS18_0ELNS17_7ScaleInE0ELS19_0EEEEEENSM_INS5_IJSB_SB_SB_EEENS5_IJSW_SW_SW_EEEEENS5_IJNS4_10UnderscoreES1F_S1F_EEEEENS5_IJNS4_23SM90_TMA_LOAD_MULTICASTES1I_EEENS5_IJNS4_14ComposedLayoutINS4_7SwizzleILi3ELi4ELi3EEENS4_18smem_ptr_flag_bitsILi8EEENSM_INS5_IJSC_SF_EEENS5_IJSF_SB_EEEEEEENSM_INS5_IJNS5_IJNS5_IJSP_SB_EEENS5_IJSN_SB_EEEEEESB_NS5_IJSO_NSA_ILi2EEEEEEEEENS5_IJNS5_IJNS5_IJSU_SY_EEESX_EEESW_NS5_IJSB_SY_EEEEEEEEEEEvNS4_8identityENS5_IJNS4_13SM90_TMA_LOADES26_EEES24_vS25_EENS_8epilogue10collective18CollectiveEpilogueINS29_23Sm100TmaWarpSpecializedILi4ELi2ELi32ELb1ELb0EEEJSH_NS5_IJNSM_ISF_SB_EENSM_ISN_SB_EEEEENS_10bfloat16_tESL_S2H_SL_NS29_6fusion15FusionCallbacksIS2D_NS2I_17LinearCombinationIS2H_fS2H_fLNS_15FloatRoundStyleE2EEESH_S2G_JEEENS4_5SM1004TMEM4LOAD26SM100_TMEM_LOAD_32dp32b32xES26_NS1K_INS1L_ILi2ELi4ELi3EEENS1N_ILi16EEENSM_INS5_IJSC_SN_EEES1U_EEEENS4_39AutoVectorizingCopyWithAssumedAlignmentILi128EEENS4_14SM90_TMA_STOREES2W_S2Y_S2Y_EEEvvEEEEvNT_6ParamsE)
        .other          _ZN7cutlass13device_kernelINS_4gemm6kernel13GemmUniversalIN4cute5tupleIJiiiiEEENS1_10collective13CollectiveMmaINS1_46MainloopSm100TmaUmmaWarpSpecializedBlockScaledILi2ELi2ELi2ENS5_IJNS4_1CILi1EEENSA_ILi8EEESB_EEEEENS5_IJNSA_ILi128EEESF_NSA_ILi256EEEEEENS5_IJNS_12float_e4m3_tENS_13float_ue8m0_tEEEENS5_IJNS5_IJlSB_lEEENS4_6LayoutINS5_IJNS5_IJNS5_IJNSA_ILi32EEENSA_ILi4EEEEEEiEEESQ_NS5_IJSB_iEEEEEENS5_IJNS5_IJNS5_IJNSA_ILi16EEESO_EEEiEEENS5_IJNS5_IJNSA_ILi0EEESB_EEENSA_ILi512EEEEEENS5_IJSW_iEEEEEEEEEEESK_S13_NS4_8TiledMMAINS4_8MMA_AtomIJNS4_21SM100_MMA_MXF8F6F4_SSISI_SI_fSJ_Li128ELi128ELNS4_4UMMA5MajorE0ELS18_0ELNS17_7ScaleInE0ELS19_0EEEEEENSM_INS5_IJSB_SB_SB_EEENS5_IJSW_SW_SW_EEEEENS5_IJNS4_10UnderscoreES1F_S1F_EEEEENS5_IJNS4_23SM90_TMA_LOAD_MULTICASTES1I_EEENS5_IJNS4_14ComposedLayoutINS4_7SwizzleILi3ELi4ELi3EEENS4_18smem_ptr_flag_bitsILi8EEENSM_INS5_IJSC_SF_EEENS5_IJSF_SB_EEEEEEENSM_INS5_IJNS5_IJNS5_IJSP_SB_EEENS5_IJSN_SB_EEEEEESB_NS5_IJSO_NSA_ILi2EEEEEEEEENS5_IJNS5_IJNS5_IJSU_SY_EEESX_EEESW_NS5_IJSB_SY_EEEEEEEEEEEvNS4_8identityENS5_IJNS4_13SM90_TMA_LOADES26_EEES24_vS25_EENS_8epilogue10collective18CollectiveEpilogueINS29_23Sm100TmaWarpSpecializedILi4ELi2ELi32ELb1ELb0EEEJSH_NS5_IJNSM_ISF_SB_EENSM_ISN_SB_EEEEENS_10bfloat16_tESL_S2H_SL_NS29_6fusion15FusionCallbacksIS2D_NS2I_17LinearCombinationIS2H_fS2H_fLNS_15FloatRoundStyleE2EEESH_S2G_JEEENS4_5SM1004TMEM4LOAD26SM100_TMEM_LOAD_32dp32b32xES26_NS1K_INS1L_ILi2ELi4ELi3EEENS1N_ILi16EEENSM_INS5_IJSC_SN_EEES1U_EEEENS4_39AutoVectorizingCopyWithAssumedAlignmentILi128EEENS4_14SM90_TMA_STOREES2W_S2Y_S2Y_EEEvvEEEEvNT_6ParamsE,@"STO_CUDA_ENTRY STV_DEFAULT"
_ZN7cutlass13device_kernelINS_4gemm6kernel13GemmUniversalIN4cute5tupleIJiiiiEEENS1_10collective13CollectiveMmaINS1_46MainloopSm100TmaUmmaWarpSpecializedBlockScaledILi2ELi2ELi2ENS5_IJNS4_1CILi1EEENSA_ILi8EEESB_EEEEENS5_IJNSA_ILi128EEESF_NSA_ILi256EEEEEENS5_IJNS_12float_e4m3_tENS_13float_ue8m0_tEEEENS5_IJNS5_IJlSB_lEEENS4_6LayoutINS5_IJNS5_IJNS5_IJNSA_ILi32EEENSA_ILi4EEEEEEiEEESQ_NS5_IJSB_iEEEEEENS5_IJNS5_IJNS5_IJNSA_ILi16EEESO_EEEiEEENS5_IJNS5_IJNSA_ILi0EEESB_EEENSA_ILi512EEEEEENS5_IJSW_iEEEEEEEEEEESK_S13_NS4_8TiledMMAINS4_8MMA_AtomIJNS4_21SM100_MMA_MXF8F6F4_SSISI_SI_fSJ_Li128ELi128ELNS4_4UMMA5MajorE0ELS18_0ELNS17_7ScaleInE0ELS19_0EEEEEENSM_INS5_IJSB_SB_SB_EEENS5_IJSW_SW_SW_EEEEENS5_IJNS4_10UnderscoreES1F_S1F_EEEEENS5_IJNS4_23SM90_TMA_LOAD_MULTICASTES1I_EEENS5_IJNS4_14ComposedLayoutINS4_7SwizzleILi3ELi4ELi3EEENS4_18smem_ptr_flag_bitsILi8EEENSM_INS5_IJSC_SF_EEENS5_IJSF_SB_EEEEEEENSM_INS5_IJNS5_IJNS5_IJSP_SB_EEENS5_IJSN_SB_EEEEEESB_NS5_IJSO_NSA_ILi2EEEEEEEEENS5_IJNS5_IJNS5_IJSU_SY_EEESX_EEESW_NS5_IJSB_SY_EEEEEEEEEEEvNS4_8identityENS5_IJNS4_13SM90_TMA_LOADES26_EEES24_vS25_EENS_8epilogue10collective18CollectiveEpilogueINS29_23Sm100TmaWarpSpecializedILi4ELi2ELi32ELb1ELb0EEEJSH_NS5_IJNSM_ISF_SB_EENSM_ISN_SB_EEEEENS_10bfloat16_tESL_S2H_SL_NS29_6fusion15FusionCallbacksIS2D_NS2I_17LinearCombinationIS2H_fS2H_fLNS_15FloatRoundStyleE2EEESH_S2G_JEEENS4_5SM1004TMEM4LOAD26SM100_TMEM_LOAD_32dp32b32xES26_NS1K_INS1L_ILi2ELi4ELi3EEENS1N_ILi16EEENSM_INS5_IJSC_SN_EEES1U_EEEENS4_39AutoVectorizingCopyWithAssumedAlignmentILi128EEENS4_14SM90_TMA_STOREES2W_S2Y_S2Y_EEEvvEEEEvNT_6ParamsE:
[----:B------:R-:W1:Y:S01]  /*0000*/  LDC R1, c[0x0][0x37c] ;  /* 0x0000df00ff017b82 */ /* 0x000e620000000800 */
[----:B------:R-:W2:Y:S01]  /*0010*/  S2R R101, SR_TID.X ;  /* 0x0000000000657919 */ /* 0x000ea20000002100 */
[----:B------:R-:W3:Y:S01]  /*0020*/  LDCU.64 UR12, c[0x0][0xc90] ;  /* 0x00019200ff0c77ac */ /* 0x000ee20008000a00 */
[----:B------:R-:W-:Y:S02]  /*0030*/  PRMT R88, RZ, 0x7610, R88 ;  /* 0x00007610ff587816 */ /* 0x000fe40000000058 */
[----:B------:R-:W-:Y:S01]  /*0040*/  ELECT P5, URZ, PT ;  /* 0x0000000000ff782f */ /* 0x000fe200038a0000 */
[----:B------:R-:W4:Y:S01]  /*0050*/  LDCU.64 UR54, c[0x0][0x358] ;  /* 0x00006b00ff3677ac */ /* 0x000f220008000a00 */
[----:B---3--:R-:W-:-:S04]  /*0060*/  UISETP.NE.U32.AND UP0, UPT, UR12, URZ, UPT ;  /* 0x000000ff0c00728c */ /* 0x008fc8000bf05070 */
[----:B------:R-:W-:Y:S01]  /*0070*/  UISETP.NE.AND.EX UP0, UPT, UR13, URZ, UPT, UP0 ;  /* 0x000000ff0d00728c */ /* 0x000fe2000bf05300 */
[----:B--2---:R-:W-:-:S05]  /*0080*/  SHF.R.U32.HI R92, RZ, 0x5, R101 ;  /* 0x00000005ff5c7819 */ /* 0x004fca0000011665 */
[----:B------:R-:W2:Y:S02]  /*0090*/  SHFL.IDX PT, R0, R92, RZ, 0x1f ;  /* 0x00001fff5c007589 */ /* 0x000ea400000e0000 */
[----:B--2---:R-:W-:Y:S01]  /*00a0*/  R2UR UR21, R0 ;  /* 0x00000000001572ca */ /* 0x004fe200000e0000 */
[----:B-1--4-:R-:W-:-:S14]  /*00b0*/  BRA.U UP0, `(.L_x_0) ;  /* 0x00000001002c7547 */ /* 0x012fdc000b800000 */
[----:B------:R-:W1:Y:S02]  /*00c0*/  LDCU.64 UR4, c[0x0][0xc88] ;  /* 0x00019100ff0477ac */ /* 0x000e640008000a00 */
[----:B-1----:R-:W-:-:S04]  /*00d0*/  UISETP.NE.U32.AND UP0, UPT, UR4, URZ, UPT ;  /* 0x000000ff0400728c */ /* 0x002fc8000bf05070 */
[----:B------:R-:W-:-:S09]  /*00e0*/  UISETP.NE.AND.EX UP0, UPT, UR5, URZ, UPT, UP0 ;  /* 0x000000ff0500728c */ /* 0x000fd2000bf05300 */
[----:B------:R-:W-:Y:S05]  /*00f0*/  BRA.U !UP0, `(.L_x_1) ;  /* 0x0000000108107547 */ /* 0x000fea000b800000 */
[----:B------:R-:W1:Y:S02]  /*0100*/  LDC.64 R2, c[0x0][0xc88] ;  /* 0x00032200ff027b82 */ /* 0x000e640000000a00 */
[----:B-1----:R1:W5:Y:S01]  /*0110*/  LDG.E R49, desc[UR54][R2.64] ;  /* 0x0000003602317981 */ /* 0x002362000c1e1900 */
[----:B------:R-:W-:Y:S01]  /*0120*/  HFMA2 R88, -RZ, RZ, 0, 5.9604644775390625e-08 ;  /* 0x00000001ff587431 */ /* 0x000fe200000001ff */
[----:B------:R-:W-:Y:S05]  /*0130*/  BRA `(.L_x_0) ;  /* 0x00000000000c7947 */ /* 0x000fea0003800000 */
.L_x_1:
[----:B------:R-:W1:Y:S01]  /*0140*/  LDCU UR4, c[0x0][0xc80] ;  /* 0x00019000ff0477ac */ /* 0x000e620008000800 */
[----:B------:R-:W-:Y:S01]  /*0150*/  HFMA2 R88, -RZ, RZ, 0, 5.9604644775390625e-08 ;  /* 0x00000001ff587431 */ /* 0x000fe200000001ff */
[----:B-1----:R-:W-:-:S07]  /*0160*/  MOV R49, UR4 ;  /* 0x0000000400317c02 */ /* 0x002fce0008000f00 */
.L_x_0:
[----:B------:R-:W2:Y:S02]  /*0170*/  LDCU.64 UR4, c[0x0][0xcb0] ;  /* 0x00019600ff0477ac */ /* 0x000ea40008000a00 */
[----:B--2---:R-:W-:-:S04]  /*0180*/  UISETP.NE.U32.AND UP0, UPT, UR4, URZ, UPT ;  /* 0x000000ff0400728c */ /* 0x004fc8000bf05070 */
[----:B------:R-:W-:-:S09]  /*0190*/  UISETP.NE.AND.EX UP0, UPT, UR5, URZ, UPT, UP0 ;  /* 0x000000ff0500728c */ /* 0x000fd2000bf05300 */
[----:B------:R-:W-:Y:S05]  /*01a0*/  BRA.U UP0, `(.L_x_2) ;  /* 0x0000000100247547 */ /* 0x000fea000b800000 */
[----:B------:R-:W2:Y:S02]  /*01b0*/  LDCU.64 UR4, c[0x0][0xca8] ;  /* 0x00019500ff0477ac */ /* 0x000ea40008000a00 */
[----:B--2---:R-:W-:-:S04]  /*01c0*/  UISETP.NE.U32.AND UP0, UPT, UR4, URZ, UPT ;  /* 0x000000ff0400728c */ /* 0x004fc8000bf05070 */
[----:B------:R-:W-:-:S09]  /*01d0*/  UISETP.NE.AND.EX UP0, UPT, UR5, URZ, UPT, UP0 ;  /* 0x000000ff0500728c */ /* 0x000fd2000bf05300 */
[----:B------:R-:W-:Y:S05]  /*01e0*/  BRA.U !UP0, `(.L_x_3) ;  /* 0x00000001080c7547 */ /* 0x000fea000b800000 */
[----:B-1----:R-:W1:Y:S02]  /*01f0*/  LDC.64 R2, c[0x0][0xca8] ;  /* 0x00032a00ff027b82 */ /* 0x002e640000000a00 */
[----:B-1----:R2:W5:Y:S01]  /*0200*/  LDG.E R47, desc[UR54][R2.64] ;  /* 0x00000036022f7981 */ /* 0x002562000c1e1900 */
[----:B------:R-:W-:Y:S05]  /*0210*/  BRA `(.L_x_2) ;  /* 0x0000000000087947 */ /* 0x000fea0003800000 */
.L_x_3:
[----:B------:R-:W2:Y:S02]  /*0220*/  LDCU UR4, c[0x0][0xca0] ;  /* 0x00019400ff0477ac */ /* 0x000ea40008000800 */
[----:B--2---:R-:W-:Y:S02]  /*0230*/  MOV R47, UR4 ;  /* 0x00000004002f7c02 */ /* 0x004fe40008000f00 */
.L_x_2:
[----:B------:R-:W-:Y:S01]  /*0240*/  IMAD.U32 R0, RZ, RZ, UR21 ;  /* 0x00000015ff007e24 */ /* 0x000fe2000f8e00ff */
[----:B------:R-:W-:Y:S04]  /*0250*/  BSSY.RECONVERGENT B0, `(.L_x_4) ;  /* 0x0000012000007945 */ /* 0x000fe80003800200 */
[C---:B------:R-:W-:Y:S02]  /*0260*/  ISETP.NE.OR P1, PT, R0.reuse, 0x1, !P5 ;  /* 0x000000010000780c */ /* 0x040fe40006f25670 */
[----:B------:R-:W-:-:S11]  /*0270*/  ISETP.NE.OR P0, PT, R0, 0x3, !P5 ;  /* 0x000000030000780c */ /* 0x000fd60006f05670 */
[----:B------:R-:W-:Y:S05]  /*0280*/  @P1 BRA `(.L_x_5) ;  /* 0x0000000000381947 */ /* 0x000fea0003800000 */
[----:B------:R-:W3:Y:S02]  /*0290*/  LDCU.64 UR4, c[0x0][0x348] ;  /* 0x00006900ff0477ac */ /* 0x000ee40008000a00 */
[----:B---3--:R-:W-:Y:S02]  /*02a0*/  UIADD3 UR10, UP3, UPT, UR4, 0x80, URZ ;  /* 0x00000080040a7890 */ /* 0x008fe4000ff7e0ff */
[----:B------:R-:W-:Y:S02]  /*02b0*/  UIADD3 UR8, UP2, UPT, UR4, 0x180, URZ ;  /* 0x0000018004087890 */ /* 0x000fe4000ff5e0ff */
[----:B------:R-:W-:Y:S02]  /*02c0*/  UIADD3 UR6, UP1, UPT, UR4, 0x280, URZ ;  /* 0x0000028004067890 */ /* 0x000fe4000ff3e0ff */
[----:B------:R-:W-:Y:S02]  /*02d0*/  UIADD3 UR4, UP0, UPT, UR4, 0x380, URZ ;  /* 0x0000038004047890 */ /* 0x000fe4000ff1e0ff */
[----:B------:R-:W-:-:S02]  /*02e0*/  UIADD3.X UR11, UPT, UPT, URZ, UR5, URZ, UP3, !UPT ;  /* 0x00000005ff0b7290 */ /* 0x000fc40009ffe4ff */
[----:B------:R-:W-:Y:S02]  /*02f0*/  UIADD3.X UR9, UPT, UPT, URZ, UR5, URZ, UP2, !UPT ;  /* 0x00000005ff097290 */ /* 0x000fe400097fe4ff */
[----:B------:R-:W-:Y:S02]  /*0300*/  UIADD3.X UR7, UPT, UPT, URZ, UR5, URZ, UP1, !UPT ;  /* 0x00000005ff077290 */ /* 0x000fe40008ffe4ff */
[----:B------:R-:W-:-:S03]  /*0310*/  UIADD3.X UR5, UPT, UPT, URZ, UR5, URZ, UP0, !UPT ;  /* 0x00000005ff057290 */ /* 0x000fc600087fe4ff */
[----:B------:R3:W-:Y:S02]  /*0320*/  UTMACCTL.PF [UR10] ;  /* 0x000000000a0079b9 */ /* 0x0007e40008040000 */
[----:B------:R3:W-:Y:S02]  /*0330*/  UTMACCTL.PF [UR8] ;  /* 0x00000000080079b9 */ /* 0x0007e40008040000 */
[----:B------:R3:W-:Y:S02]  /*0340*/  UTMACCTL.PF [UR6] ;  /* 0x00000000060079b9 */ /* 0x0007e40008040000 */
[----:B------:R3:W-:Y:S02]  /*0350*/  UTMACCTL.PF [UR4] ;  /* 0x00000000040079b9 */ /* 0x0007e40008040000 */
[----:B---3--:R-:W-:Y:S01]  /*0360*/  NOP ;  /* 0x0000000000007918 */ /* 0x008fe20000000000 */
.L_x_5:
[----:B------:R-:W-:Y:S05]  /*0370*/  BSYNC.RECONVERGENT B0 ;  /* 0x0000000000007941 */ /* 0x000fea0003800200 */
.L_x_4:
[----:B------:R-:W-:Y:S04]  /*0380*/  BSSY.RECONVERGENT B0, `(.L_x_6) ;  /* 0x000000a000007945 */ /* 0x000fe80003800200 */
[----:B------:R-:W-:Y:S05]  /*0390*/  @P0 BRA `(.L_x_7) ;  /* 0x0000000000200947 */ /* 0x000fea0003800000 */
[----:B------:R-:W3:Y:S02]  /*03a0*/  LDCU.64 UR4, c[0x0][0x348] ;  /* 0x00006900ff0477ac */ /* 0x000ee40008000a00 */
[----:B---3--:R-:W-:Y:S02]  /*03b0*/  UIADD3 UR6, UP1, UPT, UR4, 0x980, URZ ;  /* 0x0000098004067890 */ /* 0x008fe4000ff3e0ff */
[----:B------:R-:W-:Y:S02]  /*03c0*/  UIADD3 UR4, UP0, UPT, UR4, 0xa80, URZ ;  /* 0x00000a8004047890 */ /* 0x000fe4000ff1e0ff */
[----:B------:R-:W-:Y:S02]  /*03d0*/  UIADD3.X UR7, UPT, UPT, URZ, UR5, URZ, UP1, !UPT ;  /* 0x00000005ff077290 */ /* 0x000fe40008ffe4ff */
[----:B------:R-:W-:-:S07]  /*03e0*/  UIADD3.X UR5, UPT, UPT, URZ, UR5, URZ, UP0, !UPT ;  /* 0x00000005ff057290 */ /* 0x000fce00087fe4ff */
[----:B------:R3:W-:Y:S02]  /*03f0*/  UTMACCTL.PF [UR6] ;  /* 0x00000000060079b9 */ /* 0x0007e40008040000 */
[----:B------:R3:W-:Y:S02]  /*0400*/  UTMACCTL.PF [UR4] ;  /* 0x00000000040079b9 */ /* 0x0007e40008040000 */
[----:B---3--:R-:W-:Y:S01]  /*0410*/  NOP ;  /* 0x0000000000007918 */ /* 0x008fe20000000000 */
.L_x_7:
[----:B------:R-:W-:Y:S05]  /*0420*/  BSYNC.RECONVERGENT B0 ;  /* 0x0000000000007941 */ /* 0x000fea0003800200 */
.L_x_6:
[----:B------:R-:W3:Y:S01]  /*0430*/  LDCU.64 UR4, c[0x0][0xc88] ;  /* 0x00019100ff0477ac */ /* 0x000ee20008000a00 */
[----:B------:R-:W-:Y:S02]  /*0440*/  UISETP.EQ.U32.AND UP1, UPT, UR12, URZ, UPT ;  /* 0x000000ff0c00728c */ /* 0x000fe4000bf22070 */
[----:B------:R-:W-:Y:S02]  /*0450*/  UPLOP3.LUT UP5, UPT, UPT, UPT, UPT, 0x80, 0x8 ;  /* 0x000000000008789c */ /* 0x000fe40003faf070 */
[----:B---3--:R-:W-:-:S04]  /*0460*/  UISETP.NE.U32.AND UP0, UPT, UR4, URZ, UPT ;  /* 0x000000ff0400728c */ /* 0x008fc8000bf05070 */
[----:B------:R-:W-:-:S04]  /*0470*/  UISETP.NE.AND.EX UP0, UPT, UR5, URZ, UPT, UP0 ;  /* 0x000000ff0500728c */ /* 0x000fc8000bf05300 */
[----:B------:R-:W-:-:S04]  /*0480*/  UISETP.EQ.OR.EX UP2, UPT, UR13, URZ, !UP0, UP1 ;  /* 0x000000ff0d00728c */ /* 0x000fc8000c742710 */
[----:B------:R-:W-:-:S05]  /*0490*/  UP2UR UR50, UPR, URZ, 0x4 ;  /* 0x00000004ff327883 */ /* 0x000fca0008000000 */
[----:B------:R-:W-:Y:S07]  /*04a0*/  BRA.U !UP2, `(.L_x_8) ;  /* 0x000000010a207547 */ /* 0x000fee000b800000 */
[----:B------:R-:W-:Y:S01]  /*04b0*/  UISETP.NE.U32.AND UP1, UPT, UR12, URZ, UPT ;  /* 0x000000ff0c00728c */ /* 0x000fe2000bf25070 */
[----:B-----5:R-:W-:Y:S01]  /*04c0*/  FSETP.NEU.AND P0, PT, R49, RZ, PT ;  /* 0x000000ff3100720b */ /* 0x020fe20003f0d000 */
[----:B------:R-:W-:Y:S02]  /*04d0*/  USEL UR4, URZ, 0xffffffff, UP0 ;  /* 0xffffffffff047887 */ /* 0x000fe40008000000 */
[----:B------:R-:W-:-:S10]  /*04e0*/  UISETP.NE.AND.EX UP1, UPT, UR13, URZ, UPT, UP1 ;  /* 0x000000ff0d00728c */ /* 0x000fd4000bf25310 */
[----:B------:R-:W-:Y:S01]  /*04f0*/  VOTEU.ANY UP0, P0 ;  /* 0x0000000000ff7886 */ /* 0x000fe20000000100 */
[----:B------:R-:W-:-:S04]  /*0500*/  @!UP1 USEL UR4, URZ, 0xffffffff, UP0 ;  /* 0xffffffffff049887 */ /* 0x000fc80008000000 */
[----:B------:R-:W-:-:S04]  /*0510*/  ULOP3.LUT UR4, UR4, 0x1, URZ, 0xc0, !UPT ;  /* 0x0000000104047892 */ /* 0x000fc8000f8ec0ff */
[----:B------:R-:W-:-:S11]  /*0520*/  UISETP.NE.U32.AND UP5, UPT, UR4, 0x1, UPT ;  /* 0x000000010400788c */ /* 0x000fd6000bfa5070 */
.L_x_8:
[----:B-12---:R-:W1:Y:S01]  /*0530*/  SHFL.IDX PT, R2, R92, RZ, 0x1f ;  /* 0x00001fff5c027589 */ /* 0x006e6200000e0000 */
[----:B------:R-:W-:-:S04]  /*0540*/  UISETP.NE.AND UP0, UPT, UR21, 0x2, UPT ;  /* 0x000000021500788c */ /* 0x000fc8000bf05270 */
[----:B------:R-:W-:Y:S01]  /*0550*/  USEL UR56, URZ, 0x1, UP0 ;  /* 0x00000001ff387887 */ /* 0x000fe20008000000 */
[----:B-1----:R-:W-:-:S13]  /*0560*/  ISETP.NE.AND P0, PT, R2, RZ, PT ;  /* 0x000000ff0200720c */ /* 0x002fda0003f05270 */
[----:B------:R-:W-:Y:S05]  /*0570*/  @P0 BRA `(.L_x_9) ;  /* 0x0000000000480947 */ /* 0x000fea0003800000 */
[----:B------:R-:W1:Y:S01]  /*0580*/  S2UR UR4, SR_CgaCtaId ;  /* 0x00000000000479c3 */ /* 0x000e620000008800 */
[----:B------:R-:W-:Y:S01]  /*0590*/  UMOV UR5, 0x400 ;  /* 0x0000040000057882 */ /* 0x000fe20000000000 */
[----:B------:R-:W-:Y:S01]  /*05a0*/  UMOV UR8, 0x1 ;  /* 0x0000000100087882 */ /* 0x000fe20000000000 */
[----:B------:R-:W-:Y:S01]  /*05b0*/  UMOV UR6, 0x8 ;  /* 0x0000000800067882 */ /* 0x000fe20000000000 */
[----:B------:R-:W-:-:S04]  /*05c0*/  UIADD3 UR8, UPT, UPT, -UR8, 0x100000, URZ ;  /* 0x0010000008087890 */ /* 0x000fc8000fffe1ff */
[----:B------:R-:W-:Y:S02]  /*05d0*/  USHF.L.U32 UR9, UR8, 0xb, URZ ;  /* 0x0000000b08097899 */ /* 0x000fe400080006ff */
[----:B------:R-:W-:Y:S02]  /*05e0*/  USHF.L.U32 UR8, UR8, 0x1, URZ ;  /* 0x0000000108087899 */ /* 0x000fe400080006ff */
[----:B------:R-:W-:-:S04]  /*05f0*/  UIADD3 UR6, UPT, UPT, -UR6, 0x100000, URZ ;  /* 0x0010000006067890 */ /* 0x000fc8000fffe1ff */
[----:B------:R-:W-:Y:S02]  /*0600*/  USHF.L.U32 UR7, UR6, 0xb, URZ ;  /* 0x0000000b06077899 */ /* 0x000fe400080006ff */
[----:B------:R-:W-:Y:S01]  /*0610*/  USHF.L.U32 UR6, UR6, 0x1, URZ ;  /* 0x0000000106067899 */ /* 0x000fe200080006ff */
[----:B------:R-:W-:Y:S01]  /*0620*/  ELECT P0, URZ, PT ;  /* 0x0000000000ff782f */ /* 0x000fe20003800000 */
[----:B-1----:R-:W-:Y:S01]  /*0630*/  ULEA UR4, UR4, UR5, 0x18 ;  /* 0x0000000504047291 */ /* 0x002fe2000f8ec0ff */
[----:B------:R-:W1:Y:S11]  /*0640*/  FENCE.VIEW.ASYNC.S ;  /* 0x00000000000073c6 */ /* 0x000e760000000000 */
[----:B-1----:R1:W2:Y:S01]  /*0650*/  SYNCS.EXCH.64 URZ, [UR4], UR8 ;  /* 0x0000000804ff75b2 */ /* 0x0022a20008000100 */
[----:B------:R1:W3:Y:S01]  /*0660*/  SYNCS.EXCH.64 URZ, [UR4+0x10], UR6 ;  /* 0x0000100604ff75b2 */ /* 0x0002e20008000100 */
[----:B------:R1:W4:Y:S01]  /*0670*/  SYNCS.EXCH.64 URZ, [UR4+0x8], UR8 ;  /* 0x0000080804ff75b2 */ /* 0x0003220008000100 */
[----:B------:R1:W1:Y:S01]  /*0680*/  SYNCS.EXCH.64 URZ, [UR4+0x18], UR6 ;  /* 0x0000180604ff75b2 */ /* 0x0002620008000100 */
[----:B------:R-:W-:Y:S01]  /*0690*/  NOP ;  /* 0x0000000000007918 */ /* 0x000fe20000000000 */
.L_x_9:
[----:B------:R-:W2:Y:S01]  /*06a0*/  SHFL.IDX PT, R2, R92, RZ, 0x1f ;  /* 0x00001fff5c027589 */ /* 0x000ea200000e0000 */
[----:B------:R-:W-:Y:S01]  /*06b0*/  NOP ;  /* 0x0000000000007918 */ /* 0x000fe20000000000 */
[----:B--2---:R-:W-:-:S13]  /*06c0*/  ISETP.NE.AND P0, PT, R2, 0x1, PT ;  /* 0x000000010200780c */ /* 0x004fda0003f05270 */
[----:B------:R-:W-:Y:S05]  /*06d0*/  @P0 BRA `(.L_x_10) ;  /* 0x0000000000580947 */ /* 0x000fea0003800000 */
[----:B-1----:R-:W1:Y:S01]  /*06e0*/  S2UR UR4, SR_CgaCtaId ;  /* 0x00000000000479c3 */ /* 0x002e620000008800 */
        /* <DEDUP_REMOVED lines=12> */
[----:B-1----:R2:W1:Y:S01]  /*07b0*/  SYNCS.EXCH.64 URZ, [UR4+0x20], UR8 ;  /* 0x0000200804ff75b2 */ /* 0x0024620008000100 */
[----:B------:R2:W1:Y:S01]  /*07c0*/  SYNCS.EXCH.64 URZ, [UR4+0x40], UR6 ;  /* 0x0000400604ff75b2 */ /* 0x0004620008000100 */
[----:B------:R2:W1:Y:S01]  /*07d0*/  SYNCS.EXCH.64 URZ, [UR4+0x28], UR8 ;  /* 0x0000280804ff75b2 */ /* 0x0004620008000100 */
[----:B------:R2:W1:Y:S01]  /*07e0*/  SYNCS.EXCH.64 URZ, [UR4+0x48], UR6 ;  /* 0x0000480604ff75b2 */ /* 0x0004620008000100 */
[----:B------:R2:W1:Y:S01]  /*07f0*/  SYNCS.EXCH.64 URZ, [UR4+0x30], UR8 ;  /* 0x0000300804ff75b2 */ /* 0x0004620008000100 */
[----:B------:R2:W1:Y:S01]  /*0800*/  SYNCS.EXCH.64 URZ, [UR4+0x50], UR6 ;  /* 0x0000500604ff75b2 */ /* 0x0004620008000100 */
[----:B------:R2:W1:Y:S01]  /*0810*/  SYNCS.EXCH.64 URZ, [UR4+0x38], UR8 ;  /* 0x0000380804ff75b2 */ /* 0x0004620008000100 */
[----:B------:R2:W1:Y:S02]  /*0820*/  SYNCS.EXCH.64 URZ, [UR4+0x58], UR6 ;  /* 0x0000580604ff75b2 */ /* 0x0004640008000100 */
[----:B--2---:R-:W-:Y:S01]  /*0830*/  NOP ;  /* 0x0000000000007918 */ /* 0x004fe20000000000 */
.L_x_10:
[----:B------:R-:W2:Y:S01]  /*0840*/  SHFL.IDX PT, R2, R92, RZ, 0x1f ;  /* 0x00001fff5c027589 */ /* 0x000ea200000e0000 */
[----:B------:R-:W-:Y:S01]  /*0850*/  NOP ;  /* 0x0000000000007918 */ /* 0x000fe20000000000 */
[----:B--2---:R-:W-:-:S13]  /*0860*/  ISETP.NE.AND P0, PT, R2, 0x3, PT ;  /* 0x000000030200780c */ /* 0x004fda0003f05270 */
[----:B------:R-:W-:Y:S05]  /*0870*/  @P0 BRA `(.L_x_11) ;  /* 0x0000000000300947 */ /* 0x000fea0003800000 */
[----:B-1----:R-:W1:Y:S01]  /*0880*/  S2UR UR6, SR_CgaCtaId ;  /* 0x00000000000679c3 */ /* 0x002e620000008800 */
[----:B------:R-:W-:Y:S01]  /*0890*/  UMOV UR4, 0x400 ;  /* 0x0000040000047882 */ /* 0x000fe20000000000 */
[----:B------:R-:W-:Y:S01]  /*08a0*/  UMOV UR5, 0x20 ;  /* 0x0000002000057882 */ /* 0x000fe20000000000 */
[----:B------:R-:W-:Y:S01]  /*08b0*/  ELECT P0, URZ, PT ;  /* 0x0000000000ff782f */ /* 0x000fe20003800000 */
[----:B-1----:R-:W-:Y:S02]  /*08c0*/  ULEA UR6, UR6, UR4, 0x18 ;  /* 0x0000000406067291 */ /* 0x002fe4000f8ec0ff */
[----:B------:R-:W-:-:S04]  /*08d0*/  UIADD3 UR4, UPT, UPT, -UR5, 0x100000, URZ ;  /* 0x0010000005047890 */ /* 0x000fc8000fffe1ff */
[----:B------:R-:W-:Y:S02]  /*08e0*/  USHF.L.U32 UR5, UR4, 0xb, URZ ;  /* 0x0000000b04057899 */ /* 0x000fe400080006ff */
[----:B------:R-:W-:Y:S01]  /*08f0*/  USHF.L.U32 UR4, UR4, 0x1, URZ ;  /* 0x0000000104047899 */ /* 0x000fe200080006ff */
[----:B------:R-:W1:Y:S11]  /*0900*/  FENCE.VIEW.ASYNC.S ;  /* 0x00000000000073c6 */ /* 0x000e760000000000 */
[----:B-1----:R2:W1:Y:S01]  /*0910*/  SYNCS.EXCH.64 URZ, [UR6+0x60], UR4 ;  /* 0x0000600406ff75b2 */ /* 0x0024620008000100 */
[----:B------:R2:W1:Y:S02]  /*0920*/  SYNCS.EXCH.64 URZ, [UR6+0x68], UR4 ;  /* 0x0000680406ff75b2 */ /* 0x0004640008000100 */
[----:B--2---:R-:W-:Y:S01]  /*0930*/  NOP ;  /* 0x0000000000007918 */ /* 0x004fe20000000000 */
.L_x_11:
[----:B------:R-:W2:Y:S01]  /*0940*/  SHFL.IDX PT, R2, R92, RZ, 0x1f ;  /* 0x00001fff5c027589 */ /* 0x000ea200000e0000 */
[----:B------:R-:W-:Y:S01]  /*0950*/  NOP ;  /* 0x0000000000007918 */ /* 0x000fe20000000000 */
[----:B--2---:R-:W-:-:S13]  /*0960*/  ISETP.NE.AND P0, PT, R2, 0x4, PT ;  /* 0x000000040200780c */ /* 0x004fda0003f05270 */
[----:B------:R-:W-:Y:S05]  /*0970*/  @P0 BRA `(.L_x_12) ;  /* 0x00000000004c0947 */ /* 0x000fea0003800000 */
[----:B-1----:R-:W1:Y:S01]  /*0980*/  S2UR UR6, SR_CgaCtaId ;  /* 0x00000000000679c3 */ /* 0x002e620000008800 */
[----:B------:R-:W-:Y:S01]  /*0990*/  UMOV UR4, 0x720 ;  /* 0x0000072000047882 */ /* 0x000fe20000000000 */
[----:B------:R-:W-:Y:S01]  /*09a0*/  UMOV UR5, 0x400 ;  /* 0x0000040000057882 */ /* 0x000fe20000000000 */
[----:B------:R-:W-:Y:S01]  /*09b0*/  USEL UR4, UR4, 0x620, UP5 ;  /* 0x0000062004047887 */ /* 0x000fe2000a800000 */
[----:B------:R-:W-:Y:S01]  /*09c0*/  UMOV UR8, 0x1 ;  /* 0x0000000100087882 */ /* 0x000fe20000000000 */
[----:B------:R-:W-:Y:S01]  /*09d0*/  ELECT P0, URZ, PT ;  /* 0x0000000000ff782f */ /* 0x000fe20003800000 */
[----:B------:R-:W-:-:S04]  /*09e0*/  UIADD3 UR8, UPT, UPT, -UR8, 0x100000, URZ ;  /* 0x0010000008087890 */ /* 0x000fc8000fffe1ff */
[----:B------:R-:W-:Y:S02]  /*09f0*/  USHF.L.U32 UR9, UR8, 0xb, URZ ;  /* 0x0000000b08097899 */ /* 0x000fe400080006ff */
[----:B------:R-:W-:Y:S02]  /*0a00*/  USHF.L.U32 UR8, UR8, 0x1, URZ ;  /* 0x0000000108087899 */ /* 0x000fe400080006ff */
[----:B-1----:R-:W-:Y:S02]  /*0a10*/  ULEA UR6, UR6, UR5, 0x18 ;  /* 0x0000000506067291 */ /* 0x002fe4000f8ec0ff */
[----:B------:R-:W-:-:S04]  /*0a20*/  UIADD3 UR4, UPT, UPT, -UR4, 0x100000, URZ ;  /* 0x0010000004047890 */ /* 0x000fc8000fffe1ff */
[----:B------:R-:W-:Y:S02]  /*0a30*/  USHF.L.U32 UR5, UR4, 0xb, URZ ;  /* 0x0000000b04057899 */ /* 0x000fe400080006ff */
[----:B------:R-:W-:Y:S01]  /*0a40*/  USHF.L.U32 UR4, UR4, 0x1, URZ ;  /* 0x0000000104047899 */ /* 0x000fe200080006ff */
[----:B------:R-:W1:Y:S03]  /*0a50*/  FENCE.VIEW.ASYNC.S ;  /* 0x00000000000073c6 */ /* 0x000e660000000000 */
[----:B-1----:R2:W1:Y:S08]  /*0a60*/  SYNCS.EXCH.64 URZ, [UR6+0x70], UR8 ;  /* 0x0000700806ff75b2 */ /* 0x0024700008000100 */
[----:B------:R2:W1:Y:S01]  /*0a70*/  SYNCS.EXCH.64 URZ, [UR6+0x80], UR4 ;  /* 0x0000800406ff75b2 */ /* 0x0004620008000100 */
[----:B------:R2:W1:Y:S01]  /*0a80*/  SYNCS.EXCH.64 URZ, [UR6+0x78], UR8 ;  /* 0x0000780806ff75b2 */ /* 0x0004620008000100 */
[----:B------:R2:W1:Y:S02]  /*0a90*/  SYNCS.EXCH.64 URZ, [UR6+0x88], UR4 ;  /* 0x0000880406ff75b2 */ /* 0x0004640008000100 */
[----:B--2---:R-:W-:Y:S01]  /*0aa0*/  NOP ;  /* 0x0000000000007918 */ /* 0x004fe20000000000 */
.L_x_12:
        /* <DEDUP_REMOVED lines=20> */
[----:B------:R2:W1:Y:S02]  /*0bf0*/  SYNCS.EXCH.64 URZ, [UR4+0xa8], UR6 ;  /* 0x0000a80604ff75b2 */ /* 0x0004640008000100 */
[----:B--2---:R-:W-:Y:S01]  /*0c00*/  NOP ;  /* 0x0000000000007918 */ /* 0x004fe20000000000 */
.L_x_13:
[----:B------:R-:W2:Y:S01]  /*0c10*/  SHFL.IDX PT, R2, R92, RZ, 0x1f ;  /* 0x00001fff5c027589 */ /* 0x000ea200000e0000 */
[----:B------:R-:W1:Y:S01]  /*0c20*/  S2UR UR59, SR_CgaCtaId ;  /* 0x00000000003b79c3 */ /* 0x000e620000008800 */
[----:B------:R-:W-:Y:S01]  /*0c30*/  NOP ;  /* 0x0000000000007918 */ /* 0x000fe20000000000 */
[----:B--2---:R-:W-:-:S13]  /*0c40*/  ISETP.NE.AND P0, PT, R2, 0x3, PT ;  /* 0x000000030200780c */ /* 0x004fda0003f05270 */
[----:B-1----:R-:W-:Y:S05]  /*0c50*/  @P0 BRA `(.L_x_14) ;  /* 0x0000000000340947 */ /* 0x002fea0003800000 */
[----:B------:R-:W-:Y:S01]  /*0c60*/  UMOV UR4, 0x400 ;  /* 0x0000040000047882 */ /* 0x000fe20000000000 */
[----:B------:R-:W-:Y:S01]  /*0c70*/  UMOV UR6, 0x20 ;  /* 0x0000002000067882 */ /* 0x000fe20000000000 */
[----:B------:R-:W-:Y:S02]  /*0c80*/  ULEA UR4, UR59, UR4, 0x18 ;  /* 0x000000043b047291 */ /* 0x000fe4000f8ec0ff */
[----:B------:R-:W-:-:S04]  /*0c90*/  UIADD3 UR6, UPT, UPT, -UR6, 0x100000, URZ ;  /* 0x0010000006067890 */ /* 0x000fc8000fffe1ff */
[----:B------:R-:W-:Y:S02]  /*0ca0*/  USHF.L.U32 UR7, UR6, 0xb, URZ ;  /* 0x0000000b06077899 */ /* 0x000fe400080006ff */
[----:B------:R-:W-:Y:S01]  /*0cb0*/  USHF.L.U32 UR6, UR6, 0x1, URZ ;  /* 0x0000000106067899 */ /* 0x000fe200080006ff */
[----:B------:R-:W-:Y:S01]  /*0cc0*/  ELECT P0, URZ, PT ;  /* 0x0000000000ff782f */ /* 0x000fe20003800000 */
[----:B------:R-:W1:Y:S10]  /*0cd0*/  FENCE.VIEW.ASYNC.S ;  /* 0x00000000000073c6 */ /* 0x000e740000000000 */
[----:B-1----:R1:W2:Y:S01]  /*0ce0*/  SYNCS.EXCH.64 URZ, [UR4+0xb0], UR6 ;  /* 0x0000b00604ff75b2 */ /* 0x0022a20008000100 */
[----:B------:R1:W1:Y:S01]  /*0cf0*/  SYNCS.EXCH.64 URZ, [UR4+0xc0], UR6 ;  /* 0x0000c00604ff75b2 */ /* 0x0002620008000100 */
[----:B------:R1:W1:Y:S01]  /*0d00*/  SYNCS.EXCH.64 URZ, [UR4+0xb8], UR6 ;  /* 0x0000b80604ff75b2 */ /* 0x0002620008000100 */
[----:B------:R1:W1:Y:S01]  /*0d10*/  SYNCS.EXCH.64 URZ, [UR4+0xc8], UR6 ;  /* 0x0000c80604ff75b2 */ /* 0x0002620008000100 */
[----:B------:R-:W-:Y:S01]  /*0d20*/  NOP ;  /* 0x0000000000007918 */ /* 0x000fe20000000000 */
.L_x_14:
[----:B-1----:R-:W1:Y:S01]  /*0d30*/  LDCU UR4, c[0x0][0x36c] ;  /* 0x00006d80ff0477ac */ /* 0x002e620008000800 */
[----:B------:R-:W-:Y:S01]  /*0d40*/  ISETP.NE.OR P5, PT, R0, 0x2, !P5 ;  /* 0x000000020000780c */ /* 0x000fe20006fa5670 */
[----:B------:R-:W-:Y:S01]  /*0d50*/  NOP ;  /* 0x0000000000007918 */ /* 0x000fe20000000000 */
[----:B------:R-:W-:Y:S01]  /*0d60*/  LOP3.LUT R2, R101, 0x1f, RZ, 0xc0, !PT ;  /* 0x0000001f65027812 */ /* 0x000fe200078ec0ff */
[----:B------:R-:W-:Y:S02]  /*0d70*/  UISETP.NE.AND UP4, UPT, UR21, URZ, UPT ;  /* 0x000000ff1500728c */ /* 0x000fe4000bf85270 */
[----:B-1----:R-:W-:-:S09]  /*0d80*/  UISETP.EQ.U32.AND UP2, UPT, UR4, 0x1, UPT ;  /* 0x000000010400788c */ /* 0x002fd2000bf42070 */
[----:B------:R-:W-:Y:S05]  /*0d90*/  BRA.U !UP2, `(.L_x_15) ;  /* 0x000000010a087547 */ /* 0x000fea000b800000 */
[----:B--234-:R-:W-:Y:S01]  /*0da0*/  UCGABAR_ARV ;  /* 0x00000000000079c7 */ /* 0x01cfe20008000000 */
[----:B------:R-:W-:Y:S05]  /*0db0*/  BRA `(.L_x_16) ;  /* 0x0000000000047947 */ /* 0x000fea0003800000 */
.L_x_15:
[----:B--234-:R-:W-:Y:S01]  /*0dc0*/  NOP ;  /* 0x0000000000007918 */ /* 0x01cfe20000000000 */
.L_x_16:
[----:B------:R-:W1:Y:S01]  /*0dd0*/  S2UR UR12, SR_CTAID.Y ;  /* 0x00000000000c79c3 */ /* 0x000e620000002600 */
[----:B------:R-:W-:-:S05]  /*0de0*/  CS2R.32 R87, SR_CgaSize ;  /* 0x0000000000577805 */ /* 0x000fca0000008a00 */
[----:B------:R-:W-:-:S05]  /*0df0*/  IMAD R87, R87, -0xa0, RZ ;  /* 0xffffff6057577824 */ /* 0x000fca00078e02ff */
[----:B------:R-:W-:-:S14]  /*0e00*/  R2UR UR4, R87 ;  /* 0x00000000570472ca */ /* 0x000fdc00000e0000 */
[----:B------:R-:W2:Y:S01]  /*0e10*/  LDCU UR4, c[0x0][UR4+0x2b4] ;  /* 0x00005680040477ac */ /* 0x000ea20008000800 */
[----:B------:R-:W-:-:S05]  /*0e20*/  CS2R.32 R87, SR_CgaSize ;  /* 0x0000000000577805 */ /* 0x000fca0000008a00 */
[----:B------:R-:W-:-:S05]  /*0e30*/  IMAD R87, R87, -0xa0, RZ ;  /* 0xffffff6057577824 */ /* 0x000fca00078e02ff */
[----:B------:R-:W-:-:S14]  /*0e40*/  R2UR UR5, R87 ;  /* 0x00000000570572ca */ /* 0x000fdc00000e0000 */
[----:B------:R-:W3:Y:S01]  /*0e50*/  LDCU UR5, c[0x0][UR5+0x2b0] ;  /* 0x00005600050577ac */ /* 0x000ee20008000800 */
[----:B------:R-:W4:Y:S01]  /*0e60*/  S2UR UR20, SR_CTAID.X ;  /* 0x00000000001479c3 */ /* 0x000f220000002500 */
[----:B------:R-:W2:Y:S01]  /*0e70*/  LDCU UR26, c[0x0][0xf24] ;  /* 0x0001e480ff1a77ac */ /* 0x000ea20008000800 */
[----:B------:R-:W-:Y:S02]  /*0e80*/  ULOP3.LUT UR37, UR59, 0x7, URZ, 0xc0, !UPT ;  /* 0x000000073b257892 */ /* 0x000fe4000f8ec0ff */
[----:B------:R-:W-:Y:S01]  /*0e90*/  USHF.L.U32 UR57, UR59, 0xb, URZ ;  /* 0x0000000b3b397899 */ /* 0x000fe200080006ff */
[----:B------:R-:W-:-:S05]  /*0ea0*/  CS2R.32 R0, SR_CgaSize ;  /* 0x0000000000007805 */ /* 0x000fca0000008a00 */
[----:B------:R-:W-:-:S06]  /*0eb0*/  IMAD R0, R0, -0xa0, RZ ;  /* 0xffffff6000007824 */ /* 0x000fcc00078e02ff */
[----:B------:R-:W3:Y:S01]  /*0ec0*/  LDC R0, c[0x0][R0+0x2a4] ;  /* 0x0000a90000007b82 */ /* 0x000ee20000000800 */
[----:B------:R-:W2:Y:S01]  /*0ed0*/  LDCU UR29, c[0x0][0xf30] ;  /* 0x0001e600ff1d77ac */ /* 0x000ea20008000800 */
[----:B------:R-:W-:Y:S02]  /*0ee0*/  USHF.L.U32 UR53, UR59, 0x7, URZ ;  /* 0x000000073b357899 */ /* 0x000fe400080006ff */
[----:B------:R-:W-:Y:S01]  /*0ef0*/  USHF.L.U32 UR27, UR59, 0x6, URZ ;  /* 0x000000063b1b7899 */ /* 0x000fe200080006ff */
[----:B-1----:R-:W-:Y:S02]  /*0f00*/  I2FP.F32.U32 R86, UR12 ;  /* 0x0000000c00567c45 */ /* 0x002fe40008201000 */
[----:B------:R-:W-:-:S05]  /*0f10*/  CS2R.32 R3, SR_CgaSize ;  /* 0x0000000000037805 */ /* 0x000fca0000008a00 */
[----:B------:R-:W-:-:S06]  /*0f20*/  IMAD R3, R3, -0xa0, RZ ;  /* 0xffffff6003037824 */ /* 0x000fcc00078e02ff */
[----:B------:R-:W1:Y:S01]  /*0f30*/  LDC R3, c[0x0][R3+0x2a0] ;  /* 0x0000a80003037b82 */ /* 0x000e620000000800 */
[----:B--2---:R-:W-:Y:S01]  /*0f40*/  UISETP.GE.AND UP0, UPT, UR26, 0x1, UPT ;  /* 0x000000011a00788c */ /* 0x004fe2000bf06270 */
[----:B------:R-:W-:Y:S01]  /*0f50*/  FMUL R86, R86, UR4 ;  /* 0x0000000456567c20 */ /* 0x000fe20008400000 */
[----:B----4-:R-:W-:-:S05]  /*0f60*/  I2FP.F32.U32 R87, UR20 ;  /* 0x0000001400577c45 */ /* 0x010fca0008201000 */
[----:B------:R-:W2:Y:S01]  /*0f70*/  LDC R40, c[0x0][0xf24] ;  /* 0x0003c900ff287b82 */ /* 0x000ea20000000800 */
[----:B------:R-:W4:Y:S01]  /*0f80*/  F2I.U32.TRUNC.NTZ R86, R86 ;  /* 0x0000005600567305 */ /* 0x000f22000020f000 */
[----:B---3--:R-:W-:-:S06]  /*0f90*/  FMUL R87, R87, UR5 ;  /* 0x0000000557577c20 */ /* 0x008fcc0008400000 */
[----:B------:R-:W3:Y:S01]  /*0fa0*/  S2UR UR52, SR_CTAID.Z ;  /* 0x00000000003479c3 */ /* 0x000ee20000002700 */
[----:B------:R-:W3:Y:S01]  /*0fb0*/  F2I.U32.TRUNC.NTZ R87, R87 ;  /* 0x0000005700577305 */ /* 0x000ee2000020f000 */
[----:B----4-:R-:W-:-:S05]  /*0fc0*/  IADD3 R86, PT, PT, -R86, RZ, RZ ;  /* 0x000000ff56567210 */ /* 0x010fca0007ffe1ff */
[----:B------:R-:W-:Y:S01]  /*0fd0*/  IMAD R86, R0, R86, UR12 ;  /* 0x0000000c00567e24 */ /* 0x000fe2000f8e0256 */
[----:B------:R-:W-:Y:S02]  /*0fe0*/  PRMT R0, RZ, 0x7610, R0 ;  /* 0x00007610ff007816 */ /* 0x000fe40000000000 */
[----:B---3--:R-:W-:-:S05]  /*0ff0*/  IADD3 R87, PT, PT, -R87, RZ, RZ ;  /* 0x000000ff57577210 */ /* 0x008fca0007ffe1ff */
[----:B-1----:R-:W-:Y:S01]  /*1000*/  IMAD R87, R3, R87, UR20 ;  /* 0x0000001403577e24 */ /* 0x002fe2000f8e0257 */
[----:B------:R-:W-:Y:S06]  /*1010*/  BRA.U UP4, `(.L_x_17) ;  /* 0x0000000104747547 */ /* 0x000fec000b800000 */
[C---:B------:R-:W-:Y:S02]  /*1020*/  ISETP.NE.AND P2, PT, R86.reuse, 0x2, PT ;  /* 0x000000025600780c */ /* 0x040fe40003f45270 */
[C---:B------:R-:W-:Y:S02]  /*1030*/  ISETP.NE.AND P0, PT, R86.reuse, RZ, PT ;  /* 0x000000ff5600720c */ /* 0x040fe40003f05270 */
[----:B------:R-:W-:Y:S02]  /*1040*/  ISETP.NE.AND P3, PT, R86, 0x1, PT ;  /* 0x000000015600780c */ /* 0x000fe40003f65270 */
[----:B------:R-:W-:Y:S02]  /*1050*/  SEL R6, RZ, 0x4, P2 ;  /* 0x00000004ff067807 */ /* 0x000fe40001000000 */
[C---:B------:R-:W-:Y:S02]  /*1060*/  ISETP.EQ.OR P2, PT, R87.reuse, RZ, !P0 ;  /* 0x000000ff5700720c */ /* 0x040fe40004742670 */
[----:B------:R-:W-:-:S02]  /*1070*/  ISETP.NE.AND P4, PT, R87, RZ, PT ;  /* 0x000000ff5700720c */ /* 0x000fc40003f85270 */
[C---:B------:R-:W-:Y:S02]  /*1080*/  ISETP.NE.AND P1, PT, R86.reuse, 0x3, PT ;  /* 0x000000035600780c */ /* 0x040fe40003f25270 */
[----:B------:R-:W-:Y:S02]  /*1090*/  SEL R0, RZ, 0x2, P3 ;  /* 0x00000002ff007807 */ /* 0x000fe40001800000 */
[----:B------:R-:W-:Y:S02]  /*10a0*/  ISETP.NE.AND P0, PT, R86, 0x4, PT ;  /* 0x000000045600780c */ /* 0x000fe40003f05270 */
[----:B------:R-:W-:Y:S02]  /*10b0*/  SEL R0, R0, 0x2, P4 ;  /* 0x0000000200007807 */ /* 0x000fe40002000000 */
[----:B------:R-:W-:Y:S02]  /*10c0*/  SEL R6, R6, 0x4, P4 ;  /* 0x0000000406067807 */ /* 0x000fe40002000000 */
[----:B------:R-:W-:-:S02]  /*10d0*/  SEL R3, RZ, 0x1, !P2 ;  /* 0x00000001ff037807 */ /* 0x000fc40005000000 */
[----:B------:R-:W-:Y:S02]  /*10e0*/  SEL R5, RZ, 0x8, P1 ;  /* 0x00000008ff057807 */ /* 0x000fe40000800000 */
[----:B------:R-:W-:Y:S02]  /*10f0*/  SEL R4, RZ, 0x10, P0 ;  /* 0x00000010ff047807 */ /* 0x000fe40000000000 */
[C---:B------:R-:W-:Y:S02]  /*1100*/  ISETP.NE.AND P2, PT, R86.reuse, 0x5, PT ;  /* 0x000000055600780c */ /* 0x040fe40003f45270 */
[----:B------:R-:W-:Y:S02]  /*1110*/  ISETP.NE.AND P1, PT, R86, 0x6, PT ;  /* 0x000000065600780c */ /* 0x000fe40003f25270 */
[----:B------:R-:W-:Y:S02]  /*1120*/  IADD3 R6, PT, PT, R6, R0, R3 ;  /* 0x0000000006067210 */ /* 0x000fe40007ffe003 */
[----:B------:R-:W-:-:S02]  /*1130*/  SEL R5, R5, 0x8, P4 ;  /* 0x0000000805057807 */ /* 0x000fc40002000000 */
[----:B------:R-:W-:Y:S02]  /*1140*/  SEL R4, R4, 0x10, P4 ;  /* 0x0000001004047807 */ /* 0x000fe40002000000 */
[----:B------:R-:W-:Y:S02]  /*1150*/  ISETP.NE.AND P0, PT, R86, 0x7, PT ;  /* 0x000000075600780c */ /* 0x000fe40003f05270 */
[----:B------:R-:W-:Y:S02]  /*1160*/  SEL R3, RZ, 0x20, P2 ;  /* 0x00000020ff037807 */ /* 0x000fe40001000000 */
[----:B------:R-:W-:Y:S02]  /*1170*/  SEL R0, RZ, 0x40, P1 ;  /* 0x00000040ff007807 */ /* 0x000fe40000800000 */
[----:B------:R-:W-:Y:S02]  /*1180*/  IADD3 R5, PT, PT, R4, R5, R6 ;  /* 0x0000000504057210 */ /* 0x000fe40007ffe006 */
[----:B------:R-:W-:-:S02]  /*1190*/  SEL R4, RZ, 0x80, P0 ;  /* 0x00000080ff047807 */ /* 0x000fc40000000000 */
[----:B------:R-:W-:Y:S02]  /*11a0*/  SEL R3, R3, 0x20, P4 ;  /* 0x0000002003037807 */ /* 0x000fe40002000000 */
[----:B------:R-:W-:Y:S02]  /*11b0*/  SEL R0, R0, 0x40, P4 ;  /* 0x0000004000007807 */ /* 0x000fe40002000000 */
[----:B------:R-:W-:Y:S02]  /*11c0*/  SEL R4, R4, 0x80, P4 ;  /* 0x0000008004047807 */ /* 0x000fe40002000000 */
[----:B------:R-:W-:-:S05]  /*11d0*/  IADD3 R0, PT, PT, R0, R3, R5 ;  /* 0x0000000300007210 */ /* 0x000fca0007ffe005 */
[----:B------:R-:W-:Y:S02]  /*11e0*/  IMAD.IADD R0, R0, 0x1, R4 ;  /* 0x0000000100007824 */ /* 0x000fe400078e0204 */
.L_x_17:
[----:B------:R-:W-:Y:S05]  /*11f0*/  BRA.U !UP0, `(.L_x_18) ;  /* 0x0000000108d47547 */ /* 0x000fea000b800000 */
[----:B------:R-:W1:Y:S01]  /*1200*/  LDCU.128 UR16, c[0x0][0xf10] ;  /* 0x0001e200ff1077ac */ /* 0x000e620008000c00 */
[----:B------:R-:W3:Y:S01]  /*1210*/  LDCU UR6, c[0x0][0x370] ;  /* 0x00006e00ff0677ac */ /* 0x000ee20008000800 */
[----:B------:R-:W4:Y:S01]  /*1220*/  LDCU UR5, c[0x0][0x374] ;  /* 0x00006e80ff0577ac */ /* 0x000f220008000800 */
[----:B------:R-:W2:Y:S01]  /*1230*/  LDCU UR28, c[0x0][0xf0c] ;  /* 0x0001e180ff1c77ac */ /* 0x000ea20008000800 */
[----:B------:R-:W2:Y:S01]  /*1240*/  LDCU UR4, c[0x0][0xf20] ;  /* 0x0001e400ff0477ac */ /* 0x000ea20008000800 */
[----:B------:R-:W2:Y:S01]  /*1250*/  LDCU.64 UR8, c[0x0][0xf28] ;  /* 0x0001e500ff0877ac */ /* 0x000ea20008000a00 */
[----:B-1----:R-:W-:Y:S02]  /*1260*/  UISETP.NE.AND UP1, UPT, UR18, 0x1, UPT ;  /* 0x000000011200788c */ /* 0x002fe4000bf25270 */
[----:B----4-:R-:W-:Y:S02]  /*1270*/  UIMAD.WIDE.U32 UR10, UR5, UR19, URZ ;  /* 0x00000013050a72a5 */ /* 0x010fe4000f8e00ff */
[----:B---3--:R-:W-:-:S02]  /*1280*/  UIMAD.WIDE.U32 UR22, UR6, UR16, URZ ;  /* 0x00000010061672a5 */ /* 0x008fc4000f8e00ff */
[----:B--2---:R-:W-:Y:S02]  /*1290*/  UISETP.NE.AND UP3, UPT, UR28, 0x1, UPT ;  /* 0x000000011c00788c */ /* 0x004fe4000bf65270 */
[----:B------:R-:W-:Y:S01]  /*12a0*/  UISETP.NE.AND UP0, UPT, UR26, 0x1, UPT ;  /* 0x000000011a00788c */ /* 0x000fe2000bf05270 */
[----:B------:R-:W-:Y:S02]  /*12b0*/  UMOV UR10, UR11 ;  /* 0x0000000b000a7c82 */ /* 0x000fe40008000000 */
[----:B------:R-:W-:Y:S01]  /*12c0*/  UMOV UR22, UR23 ;  /* 0x0000001700167c82 */ /* 0x000fe20008000000 */
[----:B------:R-:W-:Y:S02]  /*12d0*/  @UP1 USHF.R.U32.HI UR5, URZ, UR4, UR10 ;  /* 0x00000004ff051299 */ /* 0x000fe4000801160a */
[----:B------:R-:W-:Y:S02]  /*12e0*/  UIMAD.WIDE.U32 UR24, UR12, UR19, URZ ;  /* 0x000000130c1872a5 */ /* 0x000fe4000f8e00ff */
[----:B------:R-:W-:-:S02]  /*12f0*/  UIMAD.WIDE.U32 UR10, UR5, UR8, URZ ;  /* 0x00000008050a72a5 */ /* 0x000fc4000f8e00ff */
[----:B------:R-:W-:Y:S02]  /*1300*/  @UP3 USHF.R.U32.HI UR6, URZ, UR17, UR22 ;  /* 0x00000011ff063299 */ /* 0x000fe40008011616 */
[----:B------:R-:W-:Y:S02]  /*1310*/  UIMAD.WIDE.U32 UR14, UR20, UR16, URZ ;  /* 0x00000010140e72a5 */ /* 0x000fe4000f8e00ff */
[----:B------:R-:W-:Y:S01]  /*1320*/  UIMAD.WIDE.U32 UR22, UR6, UR8, URZ ;  /* 0x00000008061672a5 */ /* 0x000fe2000f8e00ff */
[----:B------:R-:W-:Y:S01]  /*1330*/  UMOV UR24, UR25 ;  /* 0x0000001900187c82 */ /* 0x000fe20008000000 */
[----:B------:R-:W-:Y:S01]  /*1340*/  UMOV UR10, UR11 ;  /* 0x0000000b000a7c82 */ /* 0x000fe20008000000 */
[----:B------:R-:W-:Y:S02]  /*1350*/  USHF.R.U32.HI UR24, URZ, UR4, UR24 ;  /* 0x00000004ff187299 */ /* 0x000fe40008011618 */
[----:B------:R-:W-:Y:S02]  /*1360*/  @UP0 USHF.R.U32.HI UR5, URZ, UR9, UR10 ;  /* 0x00000009ff050299 */ /* 0x000fe4000801160a */
[----:B------:R-:W-:Y:S01]  /*1370*/  UMOV UR7, UR23 ;  /* 0x0000001700077c82 */ /* 0x000fe20008000000 */
[----:B------:R-:W-:Y:S01]  /*1380*/  UMOV UR14, UR15 ;  /* 0x0000000f000e7c82 */ /* 0x000fe20008000000 */
[----:B------:R-:W-:-:S02]  /*1390*/  @UP0 USHF.R.U32.HI UR6, URZ, UR9, UR7 ;  /* 0x00000009ff060299 */ /* 0x000fc40008011607 */
[----:B------:R-:W-:Y:S02]  /*13a0*/  USHF.R.U32.HI UR17, URZ, UR17, UR14 ;  /* 0x00000011ff117299 */ /* 0x000fe4000801160e */
[----:B------:R-:W-:Y:S02]  /*13b0*/  USEL UR4, UR12, UR24, !UP1 ;  /* 0x000000180c047287 */ /* 0x000fe4000c800000 */
[----:B------:R-:W-:Y:S02]  /*13c0*/  UIMAD UR7, UR5, UR26, URZ ;  /* 0x0000001a050772a4 */ /* 0x000fe4000f8e02ff */
[----:B------:R-:W-:Y:S02]  /*13d0*/  USEL UR5, UR20, UR17, !UP3 ;  /* 0x0000001114057287 */ /* 0x000fe4000d800000 */
[----:B------:R-:W-:Y:S02]  /*13e0*/  UIMAD UR13, UR6, UR26, URZ ;  /* 0x0000001a060d72a4 */ /* 0x000fe4000f8e02ff */
[----:B------:R-:W-:-:S02]  /*13f0*/  UISETP.GE.AND UP1, UPT, UR4, UR7, UPT ;  /* 0x000000070400728c */ /* 0x000fc4000bf26270 */
[----:B------:R-:W-:Y:S02]  /*1400*/  UIMAD.WIDE.U32 UR10, UR4, UR8, URZ ;  /* 0x00000008040a72a5 */ /* 0x000fe4000f8e00ff */
[----:B------:R-:W-:Y:S02]  /*1410*/  UISETP.GE.OR UP1, UPT, UR5, UR13, UP1 ;  /* 0x0000000d0500728c */ /* 0x000fe40008f26670 */
[----:B------:R-:W-:Y:S02]  /*1420*/  UIMAD.WIDE.U32 UR14, UR5, UR8, URZ ;  /* 0x00000008050e72a5 */ /* 0x000fe4000f8e00ff */
[----:B------:R-:W-:Y:S01]  /*1430*/  UIADD3 UR7, UPT, UPT, -UR4, URZ, URZ ;  /* 0x000000ff04077290 */ /* 0x000fe2000fffe1ff */
[----:B------:R-:W-:Y:S01]  /*1440*/  UMOV UR8, UR11 ;  /* 0x0000000b00087c82 */ /* 0x000fe20008000000 */
[----:B------:R-:W-:Y:S02]  /*1450*/  UIADD3 UR10, UPT, UPT, -UR5, URZ, URZ ;  /* 0x000000ff050a7290 */ /* 0x000fe4000fffe1ff */
[----:B------:R-:W-:-:S02]  /*1460*/  USHF.R.U32.HI UR8, URZ, UR9, UR8 ;  /* 0x00000009ff087299 */ /* 0x000fc40008011608 */
[----:B------:R-:W-:Y:S02]  /*1470*/  UIMAD UR12, UR18, UR7, UR12 ;  /* 0x00000007120c72a4 */ /* 0x000fe4000f8e020c */
[----:B------:R-:W-:Y:S01]  /*1480*/  USEL UR8, UR4, UR8, !UP0 ;  /* 0x0000000804087287 */ /* 0x000fe2000c000000 */
[----:B------:R-:W-:Y:S01]  /*1490*/  @!UP1 UMOV UR7, UR15 ;  /* 0x0000000f00079c82 */ /* 0x000fe20008000000 */
[----:B------:R-:W-:Y:S02]  /*14a0*/  UIMAD UR20, UR28, UR10, UR20 ;  /* 0x0000000a1c1472a4 */ /* 0x000fe4000f8e0214 */
[----:B------:R-:W-:Y:S02]  /*14b0*/  @!UP1 USHF.R.U32.HI UR7, URZ, UR9, UR7 ;  /* 0x00000009ff079299 */ /* 0x000fe40008011607 */
[----:B------:R-:W-:Y:S02]  /*14c0*/  UIADD3 UR9, UPT, UPT, -UR8, URZ, URZ ;  /* 0x000000ff08097290 */ /* 0x000fe4000fffe1ff */
[----:B------:R-:W-:-:S02]  /*14d0*/  @!UP1 USEL UR7, UR5, UR7, !UP0 ;  /* 0x0000000705079287 */ /* 0x000fc4000c000000 */
[----:B------:R-:W-:Y:S02]  /*14e0*/  UIMAD UR9, UR26, UR9, UR4 ;  /* 0x000000091a0972a4 */ /* 0x000fe4000f8e0204 */
[----:B------:R-:W-:Y:S02]  /*14f0*/  @!UP1 UIADD3 UR8, UPT, UPT, UR8, -UR7, URZ ;  /* 0x8000000708089290 */ /* 0x000fe4000fffe0ff */
[----:B------:R-:W-:Y:S02]  /*1500*/  @!UP1 UIMAD UR6, UR9, UR6, UR7 ;  /* 0x00000006090692a4 */ /* 0x000fe4000f8e0207 */
[----:B------:R-:W-:-:S04]  /*1510*/  @!UP1 UIMAD UR4, UR8, UR26, UR5 ;  /* 0x0000001a080492a4 */ /* 0x000fc8000f8e0205 */
[----:B------:R-:W-:Y:S01]  /*1520*/  UIMAD UR12, UR4, UR18, UR12 ;  /* 0x00000012040c72a4 */ /* 0x000fe2000f8e020c */
[----:B------:R-:W-:Y:S02]  /*1530*/  @!UP1 UMOV UR5, UR6 ;  /* 0x0000000600059c82 */ /* 0x000fe40008000000 */
[----:B------:R-:W-:-:S12]  /*1540*/  UIMAD UR20, UR5, UR28, UR20 ;  /* 0x0000001c051472a4 */ /* 0x000fd8000f8e0214 */
.L_x_18:
[----:B------:R-:W-:Y:S02]  /*1550*/  UISETP.NE.AND UP0, UPT, UR29, 0x1, UPT ;  /* 0x000000011d00788c */ /* 0x000fe4000bf05270 */
[----:B------:R-:W-:Y:S02]  /*1560*/  UISETP.NE.AND UP3, UPT, UR21, 0x2, UPT ;  /* 0x000000021500788c */ /* 0x000fe4000bf65270 */
[----:B------:R-:W-:Y:S02]  /*1570*/  ULOP3.LUT UR57, UR57, 0x3800, URZ, 0xc0, !UPT ;  /* 0x0000380039397892 */ /* 0x000fe4000f8ec0ff */
[----:B------:R-:W-:Y:S02]  /*1580*/  ULOP3.LUT UR53, UR53, 0x380, URZ, 0xc0, !UPT ;  /* 0x0000038035357892 */ /* 0x000fe4000f8ec0ff */
[----:B------:R-:W-:Y:S01]  /*1590*/  ULOP3.LUT UR18, UR27, 0xc0, URZ, 0xc0, !UPT ;  /* 0x000000c01b127892 */ /* 0x000fe2000f8ec0ff */
[----:B------:R-:W-:Y:S11]  /*15a0*/  BRA.U UP0, `(.L_x_19) ;  /* 0x0000000100447547 */ /* 0x000ff6000b800000 */
[----:B------:R-:W1:Y:S01]  /*15b0*/  LDCU.128 UR8, c[0x0][0xf10] ;  /* 0x0001e200ff0877ac */ /* 0x000e620008000c00 */
[----:B------:R-:W3:Y:S01]  /*15c0*/  LDCU UR13, c[0x0][0xf0c] ;  /* 0x0001e180ff0d77ac */ /* 0x000ee20008000800 */
[----:B------:R-:W4:Y:S01]  /*15d0*/  LDCU UR14, c[0x0][0xf20] ;  /* 0x0001e400ff0e77ac */ /* 0x000f220008000800 */
[----:B-1----:R-:W-:Y:S02]  /*15e0*/  UIMAD.WIDE.U32 UR6, UR20, UR8, URZ ;  /* 0x00000008140672a5 */ /* 0x002fe4000f8e00ff */
[----:B------:R-:W-:Y:S02]  /*15f0*/  UIMAD.WIDE.U32 UR4, UR12, UR11, URZ ;  /* 0x0000000b0c0472a5 */ /* 0x000fe4000f8e00ff */
[----:B---3--:R-:W-:Y:S02]  /*1600*/  UISETP.NE.AND UP1, UPT, UR13, 0x1, UPT ;  /* 0x000000010d00788c */ /* 0x008fe4000bf25270 */
[----:B------:R-:W-:Y:S01]  /*1610*/  UISETP.NE.AND UP0, UPT, UR10, 0x1, UPT ;  /* 0x000000010a00788c */ /* 0x000fe2000bf05270 */
[----:B------:R-:W-:-:S02]  /*1620*/  UMOV UR6, UR7 ;  /* 0x0000000700067c82 */ /* 0x000fc40008000000 */
[----:B------:R-:W-:Y:S01]  /*1630*/  UMOV UR4, UR5 ;  /* 0x0000000500047c82 */ /* 0x000fe20008000000 */
[----:B------:R-:W-:Y:S02]  /*1640*/  USHF.R.U32.HI UR6, URZ, UR9, UR6 ;  /* 0x00000009ff067299 */ /* 0x000fe40008011606 */
[----:B----4-:R-:W-:Y:S02]  /*1650*/  USHF.R.U32.HI UR4, URZ, UR14, UR4 ;  /* 0x0000000eff047299 */ /* 0x010fe40008011604 */
[----:B------:R-:W-:Y:S02]  /*1660*/  USEL UR5, UR20, UR6, !UP1 ;  /* 0x0000000614057287 */ /* 0x000fe4000c800000 */
[----:B------:R-:W-:-:S04]  /*1670*/  USEL UR4, UR12, UR4, !UP0 ;  /* 0x000000040c047287 */ /* 0x000fc8000c000000 */
[----:B------:R-:W-:Y:S02]  /*1680*/  UIADD3 UR6, UPT, UPT, UR5, -UR4, URZ ;  /* 0x8000000405067290 */ /* 0x000fe4000fffe0ff */
[----:B------:R-:W-:Y:S02]  /*1690*/  UIADD3 UR4, UPT, UPT, -UR5, UR4, URZ ;  /* 0x0000000405047290 */ /* 0x000fe4000fffe1ff */
[----:B------:R-:W-:Y:S02]  /*16a0*/  UIMAD UR12, UR6, UR10, UR12 ;  /* 0x0000000a060c72a4 */ /* 0x000fe4000f8e020c */
[----:B------:R-:W-:-:S12]  /*16b0*/  UIMAD UR20, UR4, UR13, UR20 ;  /* 0x0000000d041472a4 */ /* 0x000fd8000f8e0214 */
.L_x_19:
[----:B------:R-:W-:Y:S05]  /*16c0*/  BRA.U !UP2, `(.L_x_20) ;  /* 0x000000010a0c7547 */ /* 0x000fea000b800000 */
[----:B------:R-:W-:Y:S01]  /*16d0*/  UCGABAR_WAIT ;  /* 0x0000000000007dc7 */ /* 0x000fe20008000000 */
[----:B------:R-:W-:Y:S01]  /*16e0*/  CCTL.IVALL ;  /* 0x00000000ff00798f */ /* 0x000fe20002000000 */
[----:B------:R-:W-:Y:S05]  /*16f0*/  BRA `(.L_x_21) ;  /* 0x0000000000047947 */ /* 0x000fea0003800000 */
.L_x_20:
[----:B------:R-:W-:Y:S06]  /*1700*/  BAR.SYNC.DEFER_BLOCKING 0x0 ;  /* 0x0000000000007b1d */ /* 0x000fec0000010000 */
.L_x_21:
[----:B------:R-:W-:Y:S05]  /*1710*/  BRA.U UP3, `(.L_x_22) ;  /* 0x0000001503607547 */ /* 0x000fea000b800000 */
[----:B------:R-:W1:Y:S01]  /*1720*/  LDCU UR6, c[0x0][0x38c] ;  /* 0x00007180ff0677ac */ /* 0x000e620008000800 */
[----:B------:R-:W3:Y:S01]  /*1730*/  LDC R8, c[0x0][0x370] ;  /* 0x0000dc00ff087b82 */ /* 0x000ee20000000800 */
[----:B------:R-:W-:Y:S01]  /*1740*/  PLOP3.LUT P1, PT, PT, PT, UP5, 0x80, 0x8 ;  /* 0x000000000008781c */ /* 0x000fe20003f2f058 */
[----:B------:R-:W-:Y:S01]  /*1750*/  IMAD.MOV.U32 R15, RZ, RZ, 0x1 ;  /* 0x00000001ff0f7424 */ /* 0x000fe200078e00ff */
[----:B------:R-:W-:Y:S01]  /*1760*/  ISETP.EQ.OR P4, PT, R2, RZ, P5 ;  /* 0x000000ff0200720c */ /* 0x000fe20002f82670 */
[----:B------:R-:W-:Y:S01]  /*1770*/  IMAD.MOV.U32 R14, RZ, RZ, RZ ;  /* 0x000000ffff0e7224 */ /* 0x000fe200078e00ff */
[----:B------:R-:W-:Y:S02]  /*1780*/  PLOP3.LUT P1, PT, P1, PT, PT, 0x8, 0x80 ;  /* 0x000000000080781c */ /* 0x000fe40000f2e170 */
[----:B------:R-:W-:Y:S01]  /*1790*/  CS2R R12, SRZ ;  /* 0x00000000000c7805 */ /* 0x000fe2000001ff00 */
[----:B------:R-:W-:Y:S01]  /*17a0*/  IMAD.MOV.U32 R11, RZ, RZ, 0x1 ;  /* 0x00000001ff0b7424 */ /* 0x000fe200078e00ff */
[----:B------:R-:W4:Y:S01]  /*17b0*/  LDC R0, c[0x0][0x374] ;  /* 0x0000dd00ff007b82 */ /* 0x000f220000000800 */
[----:B------:R-:W2:Y:S01]  /*17c0*/  LDCU.64 UR46, c[0x0][0x348] ;  /* 0x00006900ff2e77ac */ /* 0x000ea20008000a00 */
[----:B------:R-:W-:Y:S01]  /*17d0*/  UMOV UR29, URZ ;  /* 0x000000ff001d7c82 */ /* 0x000fe20008000000 */
[----:B-1----:R-:W-:-:S02]  /*17e0*/  UIADD3 UR5, UPT, UPT, UR6, 0xff, URZ ;  /* 0x000000ff06057890 */ /* 0x002fc4000fffe0ff */
[----:B------:R-:W-:Y:S02]  /*17f0*/  UIADD3 UR63, UPT, UPT, UR6, 0x1fe, URZ ;  /* 0x000001fe063f7890 */ /* 0x000fe4000fffe0ff */
[----:B------:R-:W-:-:S04]  /*1800*/  USHF.R.S32.HI UR4, URZ, 0x1f, UR5 ;  /* 0x0000001fff047899 */ /* 0x000fc80008011405 */
[----:B------:R-:W-:Y:S02]  /*1810*/  ULEA.HI UR4, UR4, UR5, URZ, 0x8 ;  /* 0x0000000504047291 */ /* 0x000fe4000f8f40ff */
[----:B------:R-:W-:Y:S02]  /*1820*/  UIADD3 UR5, UPT, UPT, UR6, -0x1, URZ ;  /* 0xffffffff06057890 */ /* 0x000fe4000fffe0ff */
[----:B------:R-:W-:Y:S02]  /*1830*/  USHF.R.S32.HI UR61, URZ, 0x8, UR4 ;  /* 0x00000008ff3d7899 */ /* 0x000fe40008011404 */
[----:B------:R-:W-:Y:S02]  /*1840*/  UISETP.GE.U32.AND UP1, UPT, UR5, -0x1ff, UPT ;  /* 0xfffffe010500788c */ /* 0x000fe4000bf26070 */
[----:B------:R-:W-:-:S04]  /*1850*/  UISETP.LT.U32.AND UP0, UPT, UR61, 0x2, UPT ;  /* 0x000000023d00788c */ /* 0x000fc8000bf01070 */
[----:B------:R-:W-:Y:S02]  /*1860*/  USEL UR60, UR61, 0x2, UP0 ;  /* 0x000000023d3c7887 */ /* 0x000fe40008000000 */
[----:B------:R-:W-:Y:S02]  /*1870*/  UISETP.NE.AND UP0, UPT, UR21, URZ, UPT ;  /* 0x000000ff1500728c */ /* 0x000fe4000bf05270 */
[----:B------:R-:W-:Y:S02]  /*1880*/  UIADD3 UR45, UPT, UPT, UR60, -0x1, URZ ;  /* 0xffffffff3c2d7890 */ /* 0x000fe4000fffe0ff */
[----:B------:R-:W-:Y:S02]  /*1890*/  @UP1 UIADD3 UR45, UPT, UPT, UR60, URZ, URZ ;  /* 0x000000ff3c2d1290 */ /* 0x000fe4000fffe0ff */
[----:B------:R-:W-:Y:S02]  /*18a0*/  USEL UR56, UR56, 0x2, UP0 ;  /* 0x0000000238387887 */ /* 0x000fe40008000000 */
[----:B------:R-:W-:-:S02]  /*18b0*/  UIADD3 UR62, UPT, UPT, UR61, -UR60, URZ ;  /* 0x8000003c3d3e7290 */ /* 0x000fc4000fffe0ff */
[----:B--23--:R-:W-:-:S12]  /*18c0*/  UIADD3 UR45, UPT, UPT, UR45, 0x1, URZ ;  /* 0x000000012d2d7890 */ /* 0x00cfd8000fffe0ff */
.L_x_46:
[----:B------:R-:W-:Y:S01]  /*18d0*/  UISETP.NE.AND UP0, UPT, UR59, URZ, UPT ;  /* 0x000000ff3b00728c */ /* 0x000fe2000bf05270 */
[----:B------:R-:W1:Y:S08]  /*18e0*/  S2UR UR59, SR_CgaCtaId ;  /* 0x00000000003b79c3 */ /* 0x000e700000008800 */
[----:B------:R-:W-:Y:S05]  /*18f0*/  BRA.U UP0, `(.L_x_23) ;  /* 0x0000000100347547 */ /* 0x000fea000b800000 */
[----:B------:R-:W2:Y:S01]  /*1900*/  S2R R2, SR_CgaCtaId ;  /* 0x0000000000027919 */ /* 0x000ea20000008800 */
[----:B------:R-:W-:-:S04]  /*1910*/  MOV R3, 0x400 ;  /* 0x0000040000037802 */ /* 0x000fc80000000f00 */
[----:B--2---:R-:W-:Y:S02]  /*1920*/  LEA R2, R2, R3, 0x18 ;  /* 0x0000000302027211 */ /* 0x004fe400078ec0ff */
[----:B------:R-:W-:-:S03]  /*1930*/  SHF.L.U32 R3, R11, 0x1f, RZ ;  /* 0x0000001f0b037819 */ /* 0x000fc600000006ff */
[----:B------:R-:W-:-:S04]  /*1940*/  IMAD R2, R12, 0x8, R2 ;  /* 0x000000080c027824 */ /* 0x000fc800078e0202 */
[----:B------:R-:W2:Y:S02]  /*1950*/  SYNCS.PHASECHK.TRANS64.TRYWAIT P0, [R2+URZ+0xc0], R3 ;  /* 0x0000c003020075a7 */ /* 0x000ea400080011ff */
[----:B--2---:R-:W-:Y:S05]  /*1960*/  @!P0 BRA `(.L_x_24) ;  /* 0x0000008000808947 */ /* 0x004fea0003800000 */
.L_x_138:
[----:B------:R-:W-:Y:S01]  /*1970*/  VIADD R12, R12, 0x1 ;  /* 0x000000010c0c7836 */ /* 0x000fe20000000000 */
[----:B------:R2:W-:Y:S04]  /*1980*/  SYNCS.ARRIVE.TRANS64.A1T0 RZ, [R2+URZ+0xb0], RZ ;  /* 0x0000b0ff02ff79a7 */ /* 0x0005e800081000ff */
[----:B------:R-:W-:-:S04]  /*1990*/  ISETP.NE.AND P0, PT, R12, 0x2, PT ;  /* 0x000000020c00780c */ /* 0x000fc80003f05270 */
[----:B------:R-:W-:Y:S02]  /*19a0*/  SEL R12, R12, RZ, P0 ;  /* 0x000000ff0c0c7207 */ /* 0x000fe40000000000 */
[----:B--2---:R-:W-:-:S04]  /*19b0*/  SEL R2, RZ, 0x1, P0 ;  /* 0x00000001ff027807 */ /* 0x004fc80000000000 */
[----:B------:R-:W-:-:S07]  /*19c0*/  LOP3.LUT R11, R11, R2, RZ, 0x3c, !PT ;  /* 0x000000020b0b7212 */ /* 0x000fce00078e3cff */
.L_x_23:
[----:B------:R-:W-:Y:S01]  /*19d0*/  UMOV UR6, 0x400 ;  /* 0x0000040000067882 */ /* 0x000fe20000000000 */
[----:B------:R-:W-:Y:S01]  /*19e0*/  SHF.L.U32 R2, R15, 0x1f, RZ ;  /* 0x0000001f0f027819 */ /* 0x000fe200000006ff */
[----:B-1----:R-:W-:Y:S02]  /*19f0*/  ULEA UR6, UR59, UR6, 0x18 ;  /* 0x000000063b067291 */ /* 0x002fe4000f8ec0ff */
[----:B------:R-:W-:Y:S02]  /*1a00*/  UISETP.GE.U32.AND UP0, UPT, UR63, 0x1ff, UPT ;  /* 0x000001ff3f00788c */ /* 0x000fe4000bf06070 */
[----:B------:R-:W-:Y:S02]  /*1a10*/  ULEA UR4, UR29, UR6, 0x3 ;  /* 0x000000061d047291 */ /* 0x000fe4000f8e18ff */
[----:B------:R-:W-:Y:S02]  /*1a20*/  ULEA UR51, UR20, UR37, 0x3 ;  /* 0x0000002514337291 */ /* 0x000fe4000f8e18ff */
[----:B------:R-:W-:-:S02]  /*1a30*/  USHF.L.U32 UR35, UR12, 0x7, URZ ;  /* 0x000000070c237899 */ /* 0x000fc400080006ff */
[----:B------:R-:W-:Y:S01]  /*1a40*/  USHF.L.U32 UR51, UR51, 0x4, URZ ;  /* 0x0000000433337899 */ /* 0x000fe200080006ff */
[----:B------:R-:W-:Y:S02]  /*1a50*/  UMOV UR14, URZ ;  /* 0x000000ff000e7c82 */ /* 0x000fe40008000000 */
[----:B------:R1:W2:Y:S01]  /*1a60*/  SYNCS.PHASECHK.TRANS64.TRYWAIT P2, [UR4+0x10], R2 ;  /* 0x00001002ff0075a7 */ /* 0x0002a20008041104 */
[----:B------:R-:W-:Y:S08]  /*1a70*/  BRA.U !UP0, `(.L_x_25) ;  /* 0x00000005084c7547 */ /* 0x000ff0000b800000 */
[----:B------:R-:W-:Y:S01]  /*1a80*/  UMOV UR7, URZ ;  /* 0x000000ff00077c82 */ /* 0x000fe20008000000 */
[----:B------:R-:W-:-:S05]  /*1a90*/  UMOV UR5, UR29 ;  /* 0x0000001d00057c82 */ /* 0x000fca0008000000 */
.L_x_33:
[----:B------:R-:W-:Y:S01]  /*1aa0*/  ULEA UR49, UR5, UR6, 0x3 ;  /* 0x0000000605317291 */ /* 0x000fe2000f8e18ff */
[----:B--2---:R-:W-:Y:S01]  /*1ab0*/  @!P5 MOV R3, 0x10800 ;  /* 0x000108000003d802 */ /* 0x004fe20000000f00 */
[----:B--23--:R-:W-:Y:S10]  /*1ac0*/  @P2 BRA `(.L_x_26) ;  /* 0x00000000000c2947 */ /* 0x00cff40003800000 */
[----:B------:R-:W-:-:S04]  /*1ad0*/  SHF.L.U32 R4, R15, 0x1f, RZ ;  /* 0x0000001f0f047819 */ /* 0x000fc800000006ff */
[----:B------:R-:W2:Y:S02]  /*1ae0*/  SYNCS.PHASECHK.TRANS64.TRYWAIT P0, [UR49+0x10], R4 ;  /* 0x00001004ff0075a7 */ /* 0x000ea40008001131 */
[----:B--2---:R-:W-:Y:S05]  /*1af0*/  @!P0 BRA `(.L_x_27) ;  /* 0x0000008000308947 */ /* 0x004fea0003800000 */
.L_x_26:
[----:B------:R2:W-:Y:S01]  /*1b00*/  @!P5 SYNCS.ARRIVE.TRANS64 RZ, [UR49], R3 ;  /* 0x00000003ffffd9a7 */ /* 0x0005e20008000031 */
[----:B------:R-:W-:-:S04]  /*1b10*/  ULOP3.LUT UR4, UR56, 0x2, URZ, 0xfc, !UPT ;  /* 0x0000000238047892 */ /* 0x000fc8000f8efcff */
[----:B------:R-:W-:-:S09]  /*1b20*/  UISETP.NE.AND UP0, UPT, UR4, 0x2, UPT ;  /* 0x000000020400788c */ /* 0x000fd2000bf05270 */
[----:B------:R-:W-:Y:S05]  /*1b30*/  BRA.U UP0, `(.L_x_28) ;  /* 0x0000000100047547 */ /* 0x000fea000b800000 */
[----:B------:R-:W-:Y:S05]  /*1b40*/  BPT.TRAP 0x1 ;  /* 0x000000040000795c */ /* 0x000fea0000300000 */
.L_x_28:
[----:B------:R-:W-:Y:S04]  /*1b50*/  BSSY.RECONVERGENT B0, `(.L_x_29) ;  /* 0x0000003000007945 */ /* 0x000fe80003800200 */
[----:B------:R-:W-:Y:S05]  /*1b60*/  @P4 BRA `(.L_x_30) ;  /* 0x0000000000044947 */ /* 0x000fea0003800000 */
[----:B------:R-:W-:Y:S05]  /*1b70*/  BPT.TRAP 0x1 ;  /* 0x000000040000795c */ /* 0x000fea0000300000 */
.L_x_30:
[----:B------:R-:W-:Y:S05]  /*1b80*/  BSYNC.RECONVERGENT B0 ;  /* 0x0000000000007941 */ /* 0x000fea0003800200 */
.L_x_29:
[----:B------:R-:W-:Y:S01]  /*1b90*/  UIADD3 UR4, UPT, UPT, UR5, 0x1, URZ ;  /* 0x0000000105047890 */ /* 0x000fe2000fffe0ff */
[----:B------:R-:W-:Y:S01]  /*1ba0*/  BSSY.RECONVERGENT B0, `(.L_x_31) ;  /* 0x000003b000007945 */ /* 0x000fe20003800200 */
[----:B------:R-:W-:Y:S02]  /*1bb0*/  ELECT P0, URZ, PT ;  /* 0x0000000000ff782f */ /* 0x000fe40003800000 */
[----:B------:R-:W-:-:S04]  /*1bc0*/  UISETP.NE.AND UP0, UPT, UR4, 0x2, UPT ;  /* 0x000000020400788c */ /* 0x000fc8000bf05270 */
[----:B------:R-:W-:Y:S02]  /*1bd0*/  USEL UR8, URZ, 0x1, UP0 ;  /* 0x00000001ff087887 */ /* 0x000fe40008000000 */
[----:B------:R-:W-:-:S04]  /*1be0*/  USEL UR29, UR4, URZ, UP0 ;  /* 0x000000ff041d7287 */ /* 0x000fc80008000000 */
[----:B------:R-:W-:Y:S01]  /*1bf0*/  ULEA UR4, UR29, UR6, 0x3 ;  /* 0x000000061d047291 */ /* 0x000fe2000f8e18ff */
[----:B------:R-:W-:-:S04]  /*1c00*/  LOP3.LUT R15, R15, UR8, RZ, 0x3c, !PT ;  /* 0x000000080f0f7c12 */ /* 0x000fc8000f8e3cff */
[----:B-1----:R-:W-:-:S04]  /*1c10*/  SHF.L.U32 R2, R15, 0x1f, RZ ;  /* 0x0000001f0f027819 */ /* 0x002fc800000006ff */
[----:B------:R1:W3:Y:S01]  /*1c20*/  SYNCS.PHASECHK.TRANS64.TRYWAIT P2, [UR4+0x10], R2 ;  /* 0x00001002ff0075a7 */ /* 0x0002e20008041104 */
[----:B------:R-:W-:Y:S05]  /*1c30*/  @!P0 BRA `(.L_x_32) ;  /* 0x0000000000c48947 */ /* 0x000fea0003800000 */
[----:B------:R-:W-:Y:S02]  /*1c40*/  USHF.L.U32 UR4, UR5, 0xf, URZ ;  /* 0x0000000f05047899 */ /* 0x000fe400080006ff */
[----:B------:R-:W-:Y:S02]  /*1c50*/  UIADD3 UR14, UP3, UPT, UR46, 0x80, URZ ;  /* 0x000000802e0e7890 */ /* 0x000fe4000ff7e0ff */
[----:B------:R-:W-:Y:S02]  /*1c60*/  ULOP3.LUT UR40, UR4, UR57, URZ, 0xfc, !UPT ;  /* 0x0000003904287292 */ /* 0x000fe4000f8efcff */
[----:B------:R-:W-:Y:S02]  /*1c70*/  USHF.L.U32 UR8, UR5, 0xa, URZ ;  /* 0x0000000a05087899 */ /* 0x000fe400080006ff */
[----:B------:R-:W-:Y:S02]  /*1c80*/  UIADD3 UR40, UPT, UPT, UR6, UR40, URZ ;  /* 0x0000002806287290 */ /* 0x000fe4000fffe0ff */
[----:B------:R-:W-:-:S02]  /*1c90*/  USHF.L.U32 UR50, UR7, 0x8, URZ ;  /* 0x0000000807327899 */ /* 0x000fc400080006ff */
[----:B------:R-:W-:Y:S02]  /*1ca0*/  UIADD3 UR22, UP2, UPT, UR46, 0x180, URZ ;  /* 0x000001802e167890 */ /* 0x000fe4000ff5e0ff */
[----:B------:R-:W-:Y:S02]  /*1cb0*/  UIADD3 UR4, UPT, UPT, UR6, UR4, URZ ;  /* 0x0000000406047290 */ /* 0x000fe4000fffe0ff */
[----:B------:R-:W-:Y:S02]  /*1cc0*/  UIADD3 UR38, UP1, UPT, UR46, 0x280, URZ ;  /* 0x000002802e267890 */ /* 0x000fe4000ff3e0ff */
[----:B------:R-:W-:Y:S02]  /*1cd0*/  USHF.L.U32 UR11, UR7, 0x1, URZ ;  /* 0x00000001070b7899 */ /* 0x000fe400080006ff */
[----:B------:R-:W-:Y:S02]  /*1ce0*/  UIADD3.X UR15, UPT, UPT, URZ, UR47, URZ, UP3, !UPT ;  /* 0x0000002fff0f7290 */ /* 0x000fe40009ffe4ff */
[----:B------:R-:W-:-:S02]  /*1cf0*/  ULOP3.LUT UR16, UR53, UR8, URZ, 0xfc, !UPT ;  /* 0x0000000835107292 */ /* 0x000fc4000f8efcff */
[----:B------:R-:W-:Y:S02]  /*1d00*/  UIADD3 UR48, UPT, UPT, UR40, 0x8400, URZ ;  /* 0x0000840028307890 */ /* 0x000fe4000fffe0ff */
[----:B------:R-:W-:Y:S02]  /*1d10*/  UIADD3 UR30, UP0, UPT, UR46, 0x380, URZ ;  /* 0x000003802e1e7890 */ /* 0x000fe4000ff1e0ff */
[----:B------:R-:W-:Y:S02]  /*1d20*/  UIADD3 UR42, UPT, UPT, UR50, 0x80, URZ ;  /* 0x00000080322a7890 */ /* 0x000fe4000fffe0ff */
[----:B------:R-:W-:Y:S02]  /*1d30*/  UIADD3 UR40, UPT, UPT, UR40, 0xc400, URZ ;  /* 0x0000c40028287890 */ /* 0x000fe4000fffe0ff */
[----:B------:R-:W-:Y:S02]  /*1d40*/  UIADD3.X UR23, UPT, UPT, URZ, UR47, URZ, UP2, !UPT ;  /* 0x0000002fff177290 */ /* 0x000fe400097fe4ff */
[----:B------:R-:W-:-:S02]  /*1d50*/  UIADD3 UR32, UPT, UPT, UR4, 0x18400, URZ ;  /* 0x0001840004207890 */ /* 0x000fc4000fffe0ff */
[----:B------:R-:W-:Y:S02]  /*1d60*/  UIADD3 UR24, UPT, UPT, UR4, 0x1c400, URZ ;  /* 0x0001c40004187890 */ /* 0x000fe4000fffe0ff */
[----:B------:R-:W-:Y:S02]  /*1d70*/  UIADD3.X UR39, UPT, UPT, URZ, UR47, URZ, UP1, !UPT ;  /* 0x0000002fff277290 */ /* 0x000fe40008ffe4ff */
[----:B------:R-:W-:Y:S02]  /*1d80*/  ULEA.HI UR19, UR37, UR11, URZ, 0x1e ;  /* 0x0000000b25137291 */ /* 0x000fe4000f8ff0ff */
[----:B------:R-:W-:Y:S02]  /*1d90*/  UIADD3 UR16, UPT, UPT, UR6, 0x28400, UR16 ;  /* 0x0002840006107890 */ /* 0x000fe4000fffe010 */
[----:B------:R-:W-:Y:S02]  /*1da0*/  UIADD3 UR8, UPT, UPT, UR6, 0x28c00, UR8 ;  /* 0x00028c0006087890 */ /* 0x000fe4000fffe008 */
[----:B------:R-:W-:Y:S01]  /*1db0*/  UIADD3.X UR31, UPT, UPT, URZ, UR47, URZ, UP0, !UPT ;  /* 0x0000002fff1f7290 */ /* 0x000fe200087fe4ff */
[----:B------:R-:W-:Y:S01]  /*1dc0*/  UMOV UR58, 0xff0000 ;  /* 0x00ff0000003a7882 */ /* 0x000fe20000000000 */
[----:B------:R-:W-:Y:S01]  /*1dd0*/  UMOV UR54, 0x0 ;  /* 0x0000000000367882 */ /* 0x000fe20000000000 */
[----:B------:R-:W-:Y:S01]  /*1de0*/  UMOV UR55, 0x10000000 ;  /* 0x1000000000377882 */ /* 0x000fe20000000000 */
[----:B------:R-:W-:Y:S01]  /*1df0*/  UMOV UR41, UR49 ;  /* 0x0000003100297c82 */ /* 0x000fe20008000000 */
[----:B------:R-:W-:Y:S01]  /*1e00*/  UMOV UR43, UR51 ;  /* 0x00000033002b7c82 */ /* 0x000fe20008000000 */
[----:B------:R-:W-:Y:S01]  /*1e10*/  UMOV UR44, UR52 ;  /* 0x00000034002c7c82 */ /* 0x000fe20008000000 */
[----:B------:R-:W-:Y:S01]  /*1e20*/  UMOV UR33, UR49 ;  /* 0x0000003100217c82 */ /* 0x000fe20008000000 */
[----:B------:R-:W-:Y:S01]  /*1e30*/  UMOV UR36, UR52 ;  /* 0x0000003400247c82 */ /* 0x000fe20008000000 */
[----:B------:R-:W-:Y:S01]  /*1e40*/  UMOV UR34, UR50 ;  /* 0x0000003200227c82 */ /* 0x000fe20008000000 */
[----:B------:R1:W-:Y:S01]  /*1e50*/  UTMALDG.3D.MULTICAST [UR48], [UR14], UR58, desc[UR54] ;  /* 0x000036300e0073b4 */ /* 0x0003e2000801183a */
[----:B------:R-:W-:Y:S01]  /*1e60*/  UMOV UR25, UR49 ;  /* 0x0000003100197c82 */ /* 0x000fe20008000000 */
[----:B------:R-:W-:Y:S01]  /*1e70*/  UMOV UR27, UR35 ;  /* 0x00000023001b7c82 */ /* 0x000fe20008000000 */
[----:B------:R-:W-:Y:S01]  /*1e80*/  UMOV UR28, UR52 ;  /* 0x00000034001c7c82 */ /* 0x000fe20008000000 */
[----:B------:R-:W-:Y:S01]  /*1e90*/  UMOV UR26, UR42 ;  /* 0x0000002a001a7c82 */ /* 0x000fe20008000000 */
[----:B------:R-:W-:Y:S01]  /*1ea0*/  UMOV UR17, UR49 ;  /* 0x0000003100117c82 */ /* 0x000fe20008000000 */
[----:B------:R-:W-:Y:S01]  /*1eb0*/  UMOV UR21, UR52 ;  /* 0x0000003400157c82 */ /* 0x000fe20008000000 */
[----:B------:R-:W-:Y:S01]  /*1ec0*/  UMOV UR10, URZ ;  /* 0x000000ff000a7c82 */ /* 0x000fe20008000000 */
[----:B------:R1:W-:Y:S01]  /*1ed0*/  UTMALDG.3D.MULTICAST [UR40], [UR14], UR58, desc[UR54] ;  /* 0x000036280e0073b4 */ /* 0x0003e2000801183a */
[----:B------:R-:W-:Y:S01]  /*1ee0*/  UMOV UR9, UR49 ;  /* 0x0000003100097c82 */ /* 0x000fe20008000000 */
[----:B------:R-:W-:Y:S01]  /*1ef0*/  UMOV UR13, UR52 ;  /* 0x00000034000d7c82 */ /* 0x000fe20008000000 */
[----:B------:R1:W-:Y:S01]  /*1f00*/  UTMALDG.3D [UR32], [UR22], desc[UR54] ;  /* 0x00003620160075b4 */ /* 0x0003e20008011000 */
[----:B------:R1:W-:Y:S01]  /*1f10*/  UTMALDG.3D [UR24], [UR22], desc[UR54] ;  /* 0x00003618160075b4 */ /* 0x0003e20008011000 */
[----:B------:R1:W-:Y:S01]  /*1f20*/  UTMALDG.4D.MULTICAST [UR16], [UR38], UR58, desc[UR54] ;  /* 0x00003610260073b4 */ /* 0x0003e2000801983a */
[----:B------:R1:W-:Y:S02]  /*1f30*/  UTMALDG.4D [UR8], [UR30], desc[UR54] ;  /* 0x000036081e0075b4 */ /* 0x0003e40008019000 */
[----:B-1----:R-:W-:Y:S01]  /*1f40*/  NOP ;  /* 0x0000000000007918 */ /* 0x002fe20000000000 */
.L_x_32:
[----:B------:R-:W-:Y:S05]  /*1f50*/  BSYNC.RECONVERGENT B0 ;  /* 0x0000000000007941 */ /* 0x000fea0003800200 */
.L_x_31:
[----:B------:R-:W-:Y:S01]  /*1f60*/  UIADD3 UR7, UPT, UPT, UR7, 0x1, URZ ;  /* 0x0000000107077890 */ /* 0x000fe2000fffe0ff */
[----:B------:R-:W-:Y:S01]  /*1f70*/  UMOV UR5, UR29 ;  /* 0x0000001d00057c82 */ /* 0x000fe20008000000 */
[----:B------:R-:W-:Y:S02]  /*1f80*/  UMOV UR14, UR45 ;  /* 0x0000002d000e7c82 */ /* 0x000fe40008000000 */
[----:B------:R-:W-:-:S09]  /*1f90*/  UISETP.NE.AND UP0, UPT, UR7, UR45, UPT ;  /* 0x0000002d0700728c */ /* 0x000fd2000bf05270 */
[----:B------:R-:W-:Y:S05]  /*1fa0*/  BRA.U UP0, `(.L_x_33) ;  /* 0xfffffff900bc7547 */ /* 0x000fea000b83ffff */
.L_x_25:
[----:B------:R-:W-:Y:S01]  /*1fb0*/  ULEA UR4, UR29, UR6, 0x3 ;  /* 0x000000061d047291 */ /* 0x000fe2000f8e18ff */
[----:B-1----:R-:W-:Y:S01]  /*1fc0*/  SHF.L.U32 R2, R15, 0x1f, RZ ;  /* 0x0000001f0f027819 */ /* 0x002fe200000006ff */
[----:B------:R-:W-:Y:S01]  /*1fd0*/  @!P1 SYNCS.ARRIVE.TRANS64.A1T0 RZ, [UR6+0x68], RZ ;  /* 0x000068ffffff99a7 */ /* 0x000fe20008100006 */
[----:B------:R-:W-:-:S06]  /*1fe0*/  UISETP.GT.AND UP0, UPT, UR61, UR60, UPT ;  /* 0x0000003c3d00728c */ /* 0x000fcc000bf04270 */
[----:B------:R1:W1:Y:S03]  /*1ff0*/  SYNCS.PHASECHK.TRANS64.TRYWAIT P1, [UR4+0x10], R2 ;  /* 0x00001002ff0075a7 */ /* 0x0002660008021104 */
[----:B------:R-:W-:Y:S05]  /*2000*/  BRA.U !UP0, `(.L_x_34) ;  /* 0x0000000508487547 */ /* 0x000fea000b800000 */
[----:B------:R-:W-:Y:S01]  /*2010*/  UIADD3 UR15, UPT, UPT, UR62, UR14, URZ ;  /* 0x0000000e3e0f7290 */ /* 0x000fe2000fffe0ff */
[----:B------:R-:W-:-:S11]  /*2020*/  UMOV UR7, UR29 ;  /* 0x0000001d00077c82 */ /* 0x000fd60008000000 */
.L_x_42:
[----:B------:R-:W-:Y:S01]  /*2030*/  ULEA UR49, UR7, UR6, 0x3 ;  /* 0x0000000607317291 */ /* 0x000fe2000f8e18ff */
[----:B--2---:R-:W-:Y:S01]  /*2040*/  @!P5 MOV R3, 0x10800 ;  /* 0x000108000003d802 */ /* 0x004fe20000000f00 */
[----:B-1----:R-:W-:Y:S10]  /*2050*/  @P1 BRA `(.L_x_35) ;  /* 0x00000000000c1947 */ /* 0x002ff40003800000 */
[----:B------:R-:W-:-:S04]  /*2060*/  SHF.L.U32 R4, R15, 0x1f, RZ ;  /* 0x0000001f0f047819 */ /* 0x000fc800000006ff */
[----:B------:R-:W1:Y:S02]  /*2070*/  SYNCS.PHASECHK.TRANS64.TRYWAIT P0, [UR49+0x10], R4 ;  /* 0x00001004ff0075a7 */ /* 0x000e640008001131 */
[----:B-1----:R-:W-:Y:S05]  /*2080*/  @!P0 BRA `(.L_x_36) ;  /* 0x0000007800e48947 */ /* 0x002fea0003800000 */
.L_x_35:
[----:B------:R2:W-:Y:S01]  /*2090*/  @!P5 SYNCS.ARRIVE.TRANS64 RZ, [UR49], R3 ;  /* 0x00000003ffffd9a7 */ /* 0x0005e20008000031 */
[----:B------:R-:W-:-:S04]  /*20a0*/  ULOP3.LUT UR4, UR56, 0x2, URZ, 0xfc, !UPT ;  /* 0x0000000238047892 */ /* 0x000fc8000f8efcff */
[----:B------:R-:W-:-:S09]  /*20b0*/  UISETP.NE.AND UP0, UPT, UR4, 0x2, UPT ;  /* 0x000000020400788c */ /* 0x000fd2000bf05270 */
[----:B------:R-:W-:Y:S05]  /*20c0*/  BRA.U UP0, `(.L_x_37) ;  /* 0x0000000100047547 */ /* 0x000fea000b800000 */
[----:B------:R-:W-:Y:S05]  /*20d0*/  BPT.TRAP 0x1 ;  /* 0x000000040000795c */ /* 0x000fea0000300000 */
.L_x_37:
[----:B------:R-:W-:Y:S04]  /*20e0*/  BSSY.RECONVERGENT B0, `(.L_x_38) ;  /* 0x0000003000007945 */ /* 0x000fe80003800200 */
[----:B------:R-:W-:Y:S05]  /*20f0*/  @P4 BRA `(.L_x_39) ;  /* 0x0000000000044947 */ /* 0x000fea0003800000 */
[----:B------:R-:W-:Y:S05]  /*2100*/  BPT.TRAP 0x1 ;  /* 0x000000040000795c */ /* 0x000fea0000300000 */
.L_x_39:
[----:B------:R-:W-:Y:S05]  /*2110*/  BSYNC.RECONVERGENT B0 ;  /* 0x0000000000007941 */ /* 0x000fea0003800200 */
.L_x_38:
        /* <DEDUP_REMOVED lines=9> */
[----:B------:R1:W1:Y:S01]  /*21b0*/  SYNCS.PHASECHK.TRANS64.TRYWAIT P1, [UR4+0x10], R2 ;  /* 0x00001002ff0075a7 */ /* 0x0002620008021104 */
        /* <DEDUP_REMOVED lines=14> */
[----:B------:R-:W-:Y:S02]  /*22a0*/  UIADD3 UR42, UPT, UPT, UR50, 0x80, URZ ;  /* 0x00000080322a7890 */ /* 0x000fe4000fffe0ff */
[----:B------:R-:W-:Y:S02]  /*22b0*/  UIADD3 UR40, UPT, UPT, UR40, 0xc400, URZ ;  /* 0x0000c40028287890 */ /* 0x000fe4000fffe0ff */
[----:B------:R-:W-:Y:S02]  /*22c0*/  UIADD3.X UR23, UPT, UPT, URZ, UR47, URZ, UP2, !UPT ;  /* 0x0000002fff177290 */ /* 0x000fe400097fe4ff */
[----:B------:R-:W-:Y:S02]  /*22d0*/  UIADD3 UR32, UPT, UPT, UR8, 0x18400, URZ ;  /* 0x0001840008207890 */ /* 0x000fe4000fffe0ff */
[----:B------:R-:W-:-:S02]  /*22e0*/  UIADD3 UR38, UP0, UPT, UR46, 0x380, URZ ;  /* 0x000003802e267890 */ /* 0x000fc4000ff1e0ff */
[----:B------:R-:W-:Y:S02]  /*22f0*/  UIADD3 UR24, UPT, UPT, UR8, 0x1c400, URZ ;  /* 0x0001c40008187890 */ /* 0x000fe4000fffe0ff */
[----:B------:R-:W-:Y:S02]  /*2300*/  UIADD3.X UR31, UPT, UPT, URZ, UR47, URZ, UP1, !UPT ;  /* 0x0000002fff1f7290 */ /* 0x000fe40008ffe4ff */
[----:B------:R-:W-:Y:S02]  /*2310*/  ULEA.HI UR19, UR37, UR11, URZ, 0x1e ;  /* 0x0000000b25137291 */ /* 0x000fe4000f8ff0ff */
[----:B------:R-:W-:Y:S01]  /*2320*/  UIADD3 UR16, UPT, UPT, UR6, 0x28400, UR16 ;  /* 0x0002840006107890 */ /* 0x000fe2000fffe010 */
[----:B------:R-:W-:Y:S01]  /*2330*/  UMOV UR10, 0xff0000 ;  /* 0x00ff0000000a7882 */ /* 0x000fe20000000000 */
[----:B------:R-:W-:Y:S01]  /*2340*/  UMOV UR54, 0x0 ;  /* 0x0000000000367882 */ /* 0x000fe20000000000 */
[----:B------:R-:W-:Y:S01]  /*2350*/  UMOV UR55, 0x10000000 ;  /* 0x1000000000377882 */ /* 0x000fe20000000000 */
[----:B------:R-:W-:Y:S01]  /*2360*/  UIADD3 UR8, UPT, UPT, UR6, 0x28c00, UR9 ;  /* 0x00028c0006087890 */ /* 0x000fe2000fffe009 */
[----:B------:R-:W-:Y:S01]  /*2370*/  UTMALDG.3D.MULTICAST [UR48], [UR4], UR10, desc[UR54] ;  /* 0x00003630040073b4 */ /* 0x000fe2000801180a */
[----:B------:R-:W-:Y:S01]  /*2380*/  UIADD3.X UR39, UPT, UPT, URZ, UR47, URZ, UP0, !UPT ;  /* 0x0000002fff277290 */ /* 0x000fe200087fe4ff */
[----:B------:R-:W-:Y:S01]  /*2390*/  UMOV UR41, UR49 ;  /* 0x0000003100297c82 */ /* 0x000fe20008000000 */
        /* <DEDUP_REMOVED lines=8> */
[----:B------:R-:W-:Y:S01]  /*2420*/  UTMALDG.3D.MULTICAST [UR40], [UR4], UR10, desc[UR54] ;  /* 0x00003628040073b4 */ /* 0x000fe2000801180a */
[----:B------:R-:W-:Y:S01]  /*2430*/  UMOV UR26, UR42 ;  /* 0x0000002a001a7c82 */ /* 0x000fe20008000000 */
[----:B------:R-:W-:Y:S01]  /*2440*/  UMOV UR17, UR49 ;  /* 0x0000003100117c82 */ /* 0x000fe20008000000 */
[----:B------:R-:W-:Y:S01]  /*2450*/  UMOV UR21, UR52 ;  /* 0x0000003400157c82 */ /* 0x000fe20008000000 */
[----:B------:R-:W-:Y:S01]  /*2460*/  UMOV UR9, UR49 ;  /* 0x0000003100097c82 */ /* 0x000fe20008000000 */
[----:B------:R-:W-:Y:S01]  /*2470*/  UMOV UR13, UR52 ;  /* 0x00000034000d7c82 */ /* 0x000fe20008000000 */
[----:B------:R-:W-:Y:S01]  /*2480*/  UTMALDG.3D [UR32], [UR22], desc[UR54] ;  /* 0x00003620160075b4 */ /* 0x000fe20008011000 */
[----:B------:R-:W-:Y:S01]  /*2490*/  UTMALDG.3D [UR24], [UR22], desc[UR54] ;  /* 0x00003618160075b4 */ /* 0x000fe20008011000 */
[----:B------:R2:W-:Y:S02]  /*24a0*/  UTMALDG.4D.MULTICAST [UR16], [UR30], UR10, desc[UR54] ;  /* 0x000036101e0073b4 */ /* 0x0005e4000801980a */
[----:B--2---:R-:W-:-:S02]  /*24b0*/  UMOV UR10, URZ ;  /* 0x000000ff000a7c82 */ /* 0x004fc40008000000 */
[----:B------:R2:W-:Y:S02]  /*24c0*/  UTMALDG.4D [UR8], [UR38], desc[UR54] ;  /* 0x00003608260075b4 */ /* 0x0005e40008019000 */
[----:B--2---:R-:W-:Y:S01]  /*24d0*/  NOP ;  /* 0x0000000000007918 */ /* 0x004fe20000000000 */
.L_x_41:
[----:B------:R-:W-:Y:S05]  /*24e0*/  BSYNC.RECONVERGENT B0 ;  /* 0x0000000000007941 */ /* 0x000fea0003800200 */
.L_x_40:
[----:B------:R-:W-:Y:S01]  /*24f0*/  UIADD3 UR14, UPT, UPT, UR14, 0x1, URZ ;  /* 0x000000010e0e7890 */ /* 0x000fe2000fffe0ff */
[----:B------:R-:W-:-:S03]  /*2500*/  UMOV UR7, UR29 ;  /* 0x0000001d00077c82 */ /* 0x000fc60008000000 */
[----:B------:R-:W-:-:S09]  /*2510*/  UISETP.NE.AND UP0, UPT, UR14, UR15, UPT ;  /* 0x0000000f0e00728c */ /* 0x000fd2000bf05270 */
[----:B------:R-:W-:Y:S05]  /*2520*/  BRA.U UP0, `(.L_x_42) ;  /* 0xfffffff900c07547 */ /* 0x000fea000b83ffff */
.L_x_34:
[C---:B-1----:R-:W-:Y:S01]  /*2530*/  LEA R2, R14.reuse, UR6, 0x3 ;  /* 0x000000060e027c11 */ /* 0x042fe2000f8e18ff */
[----:B------:R-:W-:Y:S01]  /*2540*/  NOP ;  /* 0x0000000000007918 */ /* 0x000fe20000000000 */
[----:B--2---:R-:W-:Y:S02]  /*2550*/  SHF.L.U32 R3, R13, 0x1f, RZ ;  /* 0x0000001f0d037819 */ /* 0x004fe400000006ff */
[----:B------:R-:W-:Y:S02]  /*2560*/  LEA R4, R14, UR6, 0x4 ;  /* 0x000000060e047c11 */ /* 0x000fe4000f8e20ff */
[----:B------:R-:W1:Y:S02]  /*2570*/  SYNCS.PHASECHK.TRANS64.TRYWAIT P0, [R2+URZ+0x70], R3 ;  /* 0x00007003020075a7 */ /* 0x000e6400080011ff */
[----:B-1----:R-:W-:Y:S05]  /*2580*/  @!P0 BRA `(.L_x_43) ;  /* 0x0000007400bc8947 */ /* 0x002fea0003800000 */
.L_x_141:
[----:B------:R-:W3:Y:S01]  /*2590*/  LDS.128 R4, [R4+0xe0] ;  /* 0x0000e00004047984 */ /* 0x000ee20000000c00 */
[----:B------:R-:W-:Y:S01]  /*25a0*/  ISETP.GE.AND P0, PT, R40, 0x1, PT ;  /* 0x000000012800780c */ /* 0x000fe20003f06270 */
[----:B-1----:R-:W-:Y:S01]  /*25b0*/  VIADD R2, R2, 0x80 ;  /* 0x0000008002027836 */ /* 0x002fe20000000000 */
[----:B------:R-:W-:Y:S01]  /*25c0*/  @!PT LDS RZ, [RZ] ;  /* 0x00000000fffff984 */ /* 0x000fe20000000800 */
[----:B------:R-:W-:Y:S01]  /*25d0*/  @!PT LDS RZ, [RZ] ;  /* 0x00000000fffff984 */ /* 0x000fe20000000800 */
[----:B------:R-:W-:Y:S01]  /*25e0*/  @!PT LDS RZ, [RZ] ;  /* 0x00000000fffff984 */ /* 0x000fe20000000800 */
[----:B------:R-:W-:Y:S01]  /*25f0*/  @!PT LDS RZ, [RZ] ;  /* 0x00000000fffff984 */ /* 0x000fe20000000800 */
[----:B------:R1:W-:Y:S06]  /*2600*/  MEMBAR.ALL.CTA ;  /* 0x0000000000007992 */ /* 0x0003ec0000008000 */
[----:B-1----:R-:W1:Y:S01]  /*2610*/  FENCE.VIEW.ASYNC.S ;  /* 0x00000000000073c6 */ /* 0x002e620000000000 */
[----:B------:R-:W-:-:S04]  /*2620*/  PRMT R2, RZ, 0x654, R2 ;  /* 0x00000654ff027816 */ /* 0x000fc80000000002 */
[----:B-1----:R1:W-:Y:S01]  /*2630*/  SYNCS.ARRIVE.TRANS64.RED.A1T0 RZ, [R2+URZ], RZ ;  /* 0x000000ff02ff79a7 */ /* 0x0023e200081004ff */
[----:B---3--:R-:W-:-:S13]  /*2640*/  LOP3.LUT P2, RZ, R6, 0x1, RZ, 0xc0, !PT ;  /* 0x0000000106ff7812 */ /* 0x008fda000784c0ff */
[----:B------:R-:W-:Y:S01]  /*2650*/  @P2 SHF.R.U32.HI R3, RZ, 0x10, R5 ;  /* 0x00000010ff032819 */ /* 0x000fe20000011605 */
[----:B------:R-:W-:Y:S01]  /*2660*/  VOTEU.ANY UP0, P2 ;  /* 0x0000000000ff7886 */ /* 0x000fe20001000100 */
[----:B------:R-:W-:Y:S02]  /*2670*/  @P2 MOV R10, R4 ;  /* 0x00000004000a2202 */ /* 0x000fe40000000f00 */
[----:B------:R-:W-:Y:S02]  /*2680*/  @P2 R2UR.BROADCAST UR4, R3 ;  /* 0x00000000030422ca */ /* 0x000fe400008e0000 */
[----:B------:R-:W-:-:S11]  /*2690*/  @P2 LOP3.LUT R9, R5, 0xffff, RZ, 0xc0, !PT ;  /* 0x0000ffff05092812 */ /* 0x000fd600078ec0ff */
[----:B------:R-:W-:Y:S01]  /*26a0*/  @UP0 UMOV UR52, UR4 ;  /* 0x0000000400340c82 */ /* 0x000fe20008000000 */
[----:B-1----:R-:W-:Y:S05]  /*26b0*/  @!P0 BRA `(.L_x_44) ;  /* 0x0000000000b88947 */ /* 0x002fea0003800000 */
[----:B------:R-:W4:Y:S01]  /*26c0*/  LDC.64 R4, c[0x0][0xf18] ;  /* 0x0003c600ff047b82 */ /* 0x000f220000000a00 */
[----:B------:R-:W-:-:S07]  /*26d0*/  ISETP.NE.AND P3, PT, R40, 0x1, PT ;  /* 0x000000012800780c */ /* 0x000fce0003f65270 */
[----:B------:R-:W1:Y:S08]  /*26e0*/  LDC.64 R6, c[0x0][0xf10] ;  /* 0x0003c400ff067b82 */ /* 0x000e700000000a00 */
[----:B------:R-:W2:Y:S08]  /*26f0*/  LDC R16, c[0x0][0xf20] ;  /* 0x0003c800ff107b82 */ /* 0x000eb00000000800 */
[----:B------:R-:W3:Y:S01]  /*2700*/  LDC R17, c[0x0][0xf0c] ;  /* 0x0003c300ff117b82 */ /* 0x000ee20000000800 */
[----:B----4-:R-:W-:Y:S01]  /*2710*/  IMAD.HI.U32 R19, R0, R5, RZ ;  /* 0x0000000500137227 */ /* 0x010fe200078e00ff */
[----:B------:R-:W-:-:S03]  /*2720*/  ISETP.NE.AND P0, PT, R4, 0x1, PT ;  /* 0x000000010400780c */ /* 0x000fc60003f05270 */
[----:B------:R-:W-:-:S03]  /*2730*/  IMAD.HI.U32 R5, R9, R5, RZ ;  /* 0x0000000509057227 */ /* 0x000fc600078e00ff */
[----:B------:R-:W4:Y:S01]  /*2740*/  LDC.64 R2, c[0x0][0xf28] ;  /* 0x0003ca00ff027b82 */ /* 0x000f220000000a00 */
[----:B-1----:R-:W-:-:S04]  /*2750*/  IMAD.HI.U32 R20, R8, R6, RZ ;  /* 0x0000000608147227 */ /* 0x002fc800078e00ff */
[----:B------:R-:W-:Y:S01]  /*2760*/  IMAD.HI.U32 R21, R10, R6, RZ ;  /* 0x000000060a157227 */ /* 0x000fe200078e00ff */
[----:B------:R-:W-:Y:S02]  /*2770*/  SHF.R.U32.HI R20, RZ, R7, R20 ;  /* 0x00000007ff147219 */ /* 0x000fe40000011614 */
[-C--:B--2---:R-:W-:Y:S02]  /*2780*/  SHF.R.U32.HI R19, RZ, R16.reuse, R19 ;  /* 0x00000010ff137219 */ /* 0x084fe40000011613 */
[----:B------:R-:W-:Y:S02]  /*2790*/  SHF.R.U32.HI R5, RZ, R16, R5 ;  /* 0x00000010ff057219 */ /* 0x000fe40000011605 */
[----:B------:R-:W-:Y:S02]  /*27a0*/  SEL R19, R0, R19, !P0 ;  /* 0x0000001300137207 */ /* 0x000fe40004000000 */
[----:B------:R-:W-:Y:S02]  /*27b0*/  SHF.R.U32.HI R21, RZ, R7, R21 ;  /* 0x00000007ff157219 */ /* 0x000fe40000011615 */
[----:B---3--:R-:W-:-:S02]  /*27c0*/  ISETP.NE.AND P1, PT, R17, 0x1, PT ;  /* 0x000000011100780c */ /* 0x008fc40003f25270 */
[----:B------:R-:W-:Y:S02]  /*27d0*/  SEL R5, R9, R5, !P0 ;  /* 0x0000000509057207 */ /* 0x000fe40004000000 */
[----:B------:R-:W-:Y:S02]  /*27e0*/  SEL R20, R8, R20, !P1 ;  /* 0x0000001408147207 */ /* 0x000fe40004800000 */
[----:B------:R-:W-:Y:S01]  /*27f0*/  SEL R21, R10, R21, !P1 ;  /* 0x000000150a157207 */ /* 0x000fe20004800000 */
[----:B----4-:R-:W-:-:S04]  /*2800*/  IMAD.HI.U32 R18, R19, R2, RZ ;  /* 0x0000000213127227 */ /* 0x010fc800078e00ff */
[----:B------:R-:W-:Y:S01]  /*2810*/  IMAD.HI.U32 R6, R20, R2, RZ ;  /* 0x0000000214067227 */ /* 0x000fe200078e00ff */
[----:B------:R-:W-:-:S04]  /*2820*/  @P3 SHF.R.U32.HI R19, RZ, R3, R18 ;  /* 0x00000003ff133219 */ /* 0x000fc80000011612 */
[----:B------:R-:W-:Y:S01]  /*2830*/  @P3 SHF.R.U32.HI R20, RZ, R3, R6 ;  /* 0x00000003ff143219 */ /* 0x000fe20000011606 */
[----:B------:R-:W-:-:S04]  /*2840*/  IMAD R19, R40, R19, RZ ;  /* 0x0000001328137224 */ /* 0x000fc800078e02ff */
[----:B------:R-:W-:Y:S01]  /*2850*/  IMAD R6, R40, R20, RZ ;  /* 0x0000001428067224 */ /* 0x000fe200078e02ff */
[----:B------:R-:W-:-:S04]  /*2860*/  ISETP.GE.AND P0, PT, R5, R19, PT ;  /* 0x000000130500720c */ /* 0x000fc80003f06270 */
[----:B------:R-:W-:Y:S01]  /*2870*/  ISETP.GE.OR P0, PT, R21, R6, P0 ;  /* 0x000000061500720c */ /* 0x000fe20000706670 */
[----:B------:R-:W-:-:S05]  /*2880*/  IMAD.HI.U32 R6, R5, R2, RZ ;  /* 0x0000000205067227 */ /* 0x000fca00078e00ff */
[----:B------:R-:W-:-:S04]  /*2890*/  SHF.R.U32.HI R6, RZ, R3, R6 ;  /* 0x00000003ff067219 */ /* 0x000fc80000011606 */
[----:B------:R-:W-:-:S03]  /*28a0*/  SEL R6, R5, R6, !P3 ;  /* 0x0000000605067207 */ /* 0x000fc60005800000 */
[----:B------:R-:W-:-:S04]  /*28b0*/  @!P0 IMAD.HI.U32 R7, R21, R2, RZ ;  /* 0x0000000215078227 */ /* 0x000fc800078e00ff */
[----:B------:R-:W-:Y:S01]  /*28c0*/  IMAD.MOV R2, RZ, RZ, -R6 ;  /* 0x000000ffff027224 */ /* 0x000fe200078e0a06 */
[----:B------:R-:W-:Y:S02]  /*28d0*/  @!P0 SHF.R.U32.HI R3, RZ, R3, R7 ;  /* 0x00000003ff038219 */ /* 0x000fe40000011607 */
[----:B------:R-:W-:Y:S01]  /*28e0*/  IADD3 R7, PT, PT, -R5, RZ, RZ ;  /* 0x000000ff05077210 */ /* 0x000fe20007ffe1ff */
[----:B------:R-:W-:Y:S01]  /*28f0*/  IMAD R2, R40, R2, R5 ;  /* 0x0000000228027224 */ /* 0x000fe200078e0205 */
[----:B------:R-:W-:-:S03]  /*2900*/  @!P0 SEL R3, R21, R3, !P3 ;  /* 0x0000000315038207 */ /* 0x000fc60005800000 */
[----:B------:R-:W-:Y:S02]  /*2910*/  IMAD R7, R4, R7, R9 ;  /* 0x0000000704077224 */ /* 0x000fe400078e0209 */
[--C-:B------:R-:W-:Y:S02]  /*2920*/  @!P0 IMAD.IADD R6, R6, 0x1, -R3.reuse ;  /* 0x0000000106068824 */ /* 0x100fe400078e0a03 */
[----:B------:R-:W-:Y:S01]  /*2930*/  @!P0 IMAD R3, R2, R20, R3 ;  /* 0x0000001402038224 */ /* 0x000fe200078e0203 */
[----:B------:R-:W-:Y:S01]  /*2940*/  IADD3 R2, PT, PT, -R21, RZ, RZ ;  /* 0x000000ff15027210 */ /* 0x000fe20007ffe1ff */
[----:B------:R-:W-:Y:S02]  /*2950*/  @!P0 IMAD R5, R40, R6, R21 ;  /* 0x0000000628058224 */ /* 0x000fe400078e0215 */
[----:B------:R-:W-:Y:S02]  /*2960*/  @!P0 IMAD.MOV.U32 R21, RZ, RZ, R3 ;  /* 0x000000ffff158224 */ /* 0x000fe400078e0003 */
[----:B------:R-:W-:-:S02]  /*2970*/  IMAD R2, R17, R2, R10 ;  /* 0x0000000211027224 */ /* 0x000fc400078e020a */
[----:B------:R-:W-:Y:S02]  /*2980*/  IMAD R9, R5, R4, R7 ;  /* 0x0000000405097224 */ /* 0x000fe400078e0207 */
[----:B------:R-:W-:Y:S02]  /*2990*/  IMAD R10, R21, R17, R2 ;  /* 0x00000011150a7224 */ /* 0x000fe400078e0202 */
.L_x_44:
[----:B------:R-:W1:Y:S02]  /*29a0*/  LDCU UR4, c[0x0][0xf30] ;  /* 0x0001e600ff0477ac */ /* 0x000e640008000800 */
[----:B-1----:R-:W-:-:S09]  /*29b0*/  UISETP.NE.AND UP0, UPT, UR4, 0x1, UPT ;  /* 0x000000010400788c */ /* 0x002fd2000bf05270 */
[----:B------:R-:W-:Y:S05]  /*29c0*/  BRA.U UP0, `(.L_x_45) ;  /* 0x0000000100407547 */ /* 0x000fea000b800000 */
[----:B------:R-:W1:Y:S08]  /*29d0*/  LDC.64 R4, c[0x0][0xf10] ;  /* 0x0003c400ff047b82 */ /* 0x000e700000000a00 */
[----:B------:R-:W2:Y:S08]  /*29e0*/  LDC.64 R2, c[0x0][0xf18] ;  /* 0x0003c600ff027b82 */ /* 0x000eb00000000a00 */
[----:B------:R-:W3:Y:S08]  /*29f0*/  LDC R6, c[0x0][0xf20] ;  /* 0x0003c800ff067b82 */ /* 0x000ef00000000800 */
[----:B------:R-:W4:Y:S01]  /*2a00*/  LDC R7, c[0x0][0xf0c] ;  /* 0x0003c300ff077b82 */ /* 0x000f220000000800 */
[----:B-1----:R-:W-:-:S05]  /*2a10*/  IMAD.HI.U32 R4, R10, R4, RZ ;  /* 0x000000040a047227 */ /* 0x002fca00078e00ff */
[----:B------:R-:W-:Y:S01]  /*2a20*/  SHF.R.U32.HI R4, RZ, R5, R4 ;  /* 0x00000005ff047219 */ /* 0x000fe20000011604 */
[----:B--2---:R-:W-:Y:S01]  /*2a30*/  IMAD.HI.U32 R3, R9, R3, RZ ;  /* 0x0000000309037227 */ /* 0x004fe200078e00ff */
[----:B------:R-:W-:-:S04]  /*2a40*/  ISETP.NE.AND P0, PT, R2, 0x1, PT ;  /* 0x000000010200780c */ /* 0x000fc80003f05270 */
[----:B---3--:R-:W-:-:S04]  /*2a50*/  SHF.R.U32.HI R3, RZ, R6, R3 ;  /* 0x00000006ff037219 */ /* 0x008fc80000011603 */
[----:B------:R-:W-:Y:S02]  /*2a60*/  SEL R3, R9, R3, !P0 ;  /* 0x0000000309037207 */ /* 0x000fe40004000000 */
[----:B----4-:R-:W-:-:S04]  /*2a70*/  ISETP.NE.AND P1, PT, R7, 0x1, PT ;  /* 0x000000010700780c */ /* 0x010fc80003f25270 */
[----:B------:R-:W-:-:S05]  /*2a80*/  SEL R4, R10, R4, !P1 ;  /* 0x000000040a047207 */ /* 0x000fca0004800000 */
[----:B------:R-:W-:Y:S02]  /*2a90*/  IMAD.IADD R5, R3, 0x1, -R4 ;  /* 0x0000000103057824 */ /* 0x000fe400078e0a04 */
[----:B------:R-:W-:Y:S02]  /*2aa0*/  IMAD.IADD R3, R4, 0x1, -R3 ;  /* 0x0000000104037824 */ /* 0x000fe400078e0a03 */
[----:B------:R-:W-:Y:S02]  /*2ab0*/  IMAD R10, R5, R7, R10 ;  /* 0x00000007050a7224 */ /* 0x000fe400078e020a */
[----:B------:R-:W-:-:S07]  /*2ac0*/  IMAD R9, R3, R2, R9 ;  /* 0x0000000203097224 */ /* 0x000fce00078e0209 */
.L_x_45:
[----:B------:R-:W-:Y:S01]  /*2ad0*/  VIADD R14, R14, 0x1 ;  /* 0x000000010e0e7836 */ /* 0x000fe20000000000 */
[----:B------:R-:W-:Y:S01]  /*2ae0*/  PLOP3.LUT P1, PT, PT, PT, PT, 0x80, 0x8 ;  /* 0x000000000008781c */ /* 0x000fe20003f2f070 */
[----:B------:R-:W-:Y:S02]  /*2af0*/  IMAD.IADD R2, R10, 0x1, R87 ;  /* 0x000000010a027824 */ /* 0x000fe400078e0257 */
[----:B------:R-:W-:Y:S01]  /*2b00*/  IMAD.IADD R3, R9, 0x1, R86 ;  /* 0x0000000109037824 */ /* 0x000fe200078e0256 */
[----:B------:R-:W-:Y:S02]  /*2b10*/  ISETP.NE.AND P0, PT, R14, 0x2, PT ;  /* 0x000000020e00780c */ /* 0x000fe40003f05270 */
[----:B------:R-:W-:Y:S02]  /*2b20*/  R2UR UR20, R2 ;  /* 0x00000000021472ca */ /* 0x000fe400000e0000 */
[----:B------:R-:W-:Y:S02]  /*2b30*/  SEL R2, RZ, 0x1, P0 ;  /* 0x00000001ff027807 */ /* 0x000fe40000000000 */
[----:B------:R-:W-:-:S02]  /*2b40*/  R2UR UR12, R3 ;  /* 0x00000000030c72ca */ /* 0x000fc400000e0000 */
[----:B------:R-:W-:Y:S02]  /*2b50*/  LOP3.LUT R13, R13, R2, RZ, 0x3c, !PT ;  /* 0x000000020d0d7212 */ /* 0x000fe400078e3cff */
[----:B------:R-:W-:Y:S01]  /*2b60*/  SEL R14, R14, RZ, P0 ;  /* 0x000000ff0e0e7207 */ /* 0x000fe20000000000 */
[----:B------:R-:W-:Y:S10]  /*2b70*/  @P2 BRA `(.L_x_46) ;  /* 0xffffffec00542947 */ /* 0x000ff4000383ffff */
[----:B------:R-:W-:Y:S01]  /*2b80*/  UIADD3 UR6, UPT, UPT, UR6, 0x10, URZ ;  /* 0x0000001006067890 */ /* 0x000fe2000fffe0ff */
[----:B------:R-:W-:-:S03]  /*2b90*/  SHF.L.U32 R2, R15, 0x1f, RZ ;  /* 0x0000001f0f027819 */ /* 0x000fc600000006ff */
[----:B------:R-:W-:-:S09]  /*2ba0*/  ULEA UR4, UR29, UR6, 0x3 ;  /* 0x000000061d047291 */ /* 0x000fd2000f8e18ff */
[----:B------:R-:W1:Y:S02]  /*2bb0*/  SYNCS.PHASECHK.TRANS64.TRYWAIT P0, [UR4], R2 ;  /* 0x00000002ff0075a7 */ /* 0x000e640008001104 */
[----:B-1----:R-:W-:Y:S05]  /*2bc0*/  @!P0 BRA `(.L_x_47) ;  /* 0x0000007000408947 */ /* 0x002fea0003800000 */
.L_x_143:
[----:B------:R-:W-:-:S04]  /*2bd0*/  UIADD3 UR4, UPT, UPT, UR29, 0x1, URZ ;  /* 0x000000011d047890 */ /* 0x000fc8000fffe0ff */
[----:B------:R-:W-:-:S04]  /*2be0*/  UISETP.NE.AND UP0, UPT, UR4, 0x2, UPT ;  /* 0x000000020400788c */ /* 0x000fc8000bf05270 */
[----:B------:R-:W-:Y:S02]  /*2bf0*/  USEL UR5, URZ, 0x1, UP0 ;  /* 0x00000001ff057887 */ /* 0x000fe40008000000 */
[----:B------:R-:W-:-:S04]  /*2c00*/  USEL UR4, UR4, URZ, UP0 ;  /* 0x000000ff04047287 */ /* 0x000fc80008000000 */
[----:B------:R-:W-:Y:S01]  /*2c10*/  ULEA UR4, UR4, UR6, 0x3 ;  /* 0x0000000604047291 */ /* 0x000fe2000f8e18ff */
[----:B-1----:R-:W-:-:S04]  /*2c20*/  LOP3.LUT R2, R15, UR5, RZ, 0x3c, !PT ;  /* 0x000000050f027c12 */ /* 0x002fc8000f8e3cff */
[----:B------:R-:W-:Y:S01]  /*2c30*/  SHF.L.U32 R2, R2, 0x1f, RZ ;  /* 0x0000001f02027819 */ /* 0x000fe200000006ff */
[----:B----4-:R-:W-:-:S07]  /*2c40*/  IMAD.U32 R0, RZ, RZ, UR4 ;  /* 0x00000004ff007e24 */ /* 0x010fce000f8e00ff */
.L_x_48:
[----:B-1----:R1:W2:Y:S02]  /*2c50*/  SYNCS.PHASECHK.TRANS64.TRYWAIT P0, [R0+URZ], R2 ;  /* 0x00000002000075a7 */ /* 0x0022a400080011ff */
[----:B--2---:R-:W-:Y:S05]  /*2c60*/  @!P0 NANOSLEEP.SYNCS 0x989680 ;  /* 0x009896800000895d */ /* 0x004fea0003900000 */
[----:B------:R-:W2:Y:S02]  /*2c70*/  @!P0 SYNCS.PHASECHK.TRANS64 P0, [R0+URZ], R2 ;  /* 0x00000002000085a7 */ /* 0x000ea400080010ff */
[----:B--2---:R-:W-:Y:S05]  /*2c80*/  @P0 EXIT ;  /* 0x000000000000094d */ /* 0x004fea0003800000 */
[----:B------:R-:W-:Y:S05]  /*2c90*/  BRA `(.L_x_48) ;  /* 0xfffffffc00ec7947 */ /* 0x000fea000383ffff */
.L_x_22:
[----:B------:R-:W-:-:S04]  /*2ca0*/  UISETP.NE.AND UP0, UPT, UR59, URZ, UPT ;  /* 0x000000ff3b00728c */ /* 0x000fc8000bf05270 */
[----:B------:R-:W-:-:S09]  /*2cb0*/  UISETP.NE.OR UP0, UPT, UR21, 0x1, UP0 ;  /* 0x000000011500788c */ /* 0x000fd20008705670 */
[----:B------:R-:W-:Y:S05]  /*2cc0*/  BRA.U UP0, `(.L_x_49) ;  /* 0x0000000500487547 */ /* 0x000fea000b800000 */
[----:B------:R-:W-:Y:S01]  /*2cd0*/  ISETP.GE.U32.AND P2, PT, R2, 0x8, PT ;  /* 0x000000080200780c */ /* 0x000fe20003f46070 */
[----:B------:R-:W-:Y:S01]  /*2ce0*/  IMAD.MOV.U32 R12, RZ, RZ, 0x1 ;  /* 0x00000001ff0c7424 */ /* 0x000fe200078e00ff */
[----:B------:R-:W-:Y:S02]  /*2cf0*/  CS2R R10, SRZ ;  /* 0x00000000000a7805 */ /* 0x000fe4000001ff00 */
[----:B------:R-:W-:Y:S01]  /*2d00*/  CS2R R8, SRZ ;  /* 0x0000000000087805 */ /* 0x000fe2000001ff00 */
[----:B------:R-:W-:Y:S01]  /*2d10*/  UMOV UR6, 0x400 ;  /* 0x0000040000067882 */ /* 0x000fe20000000000 */
[----:B------:R-:W-:Y:S01]  /*2d20*/  UMOV UR5, URZ ;  /* 0x000000ff00057c82 */ /* 0x000fe20008000000 */
[----:B------:R-:W-:-:S12]  /*2d30*/  ULEA UR6, UR59, UR6, 0x18 ;  /* 0x000000063b067291 */ /* 0x000fd8000f8ec0ff */
.L_x_53:
[----:B------:R-:W-:Y:S02]  /*2d40*/  LEA R0, R8, UR6, 0x3 ;  /* 0x0000000608007c11 */ /* 0x000fe4000f8e18ff */
[----:B------:R-:W-:-:S03]  /*2d50*/  SHF.L.U32 R4, R9, 0x1f, RZ ;  /* 0x0000001f09047819 */ /* 0x000fc600000006ff */
[----:B------:R-:W-:Y:S01]  /*2d60*/  VIADD R5, R0, 0xc0 ;  /* 0x000000c000057836 */ /* 0x000fe20000000000 */
[----:B------:R-:W1:Y:S02]  /*2d70*/  SYNCS.PHASECHK.TRANS64.TRYWAIT P0, [R0+URZ+0xb0], R4 ;  /* 0x0000b004000075a7 */ /* 0x000e6400080011ff */
[----:B-1----:R-:W-:Y:S05]  /*2d80*/  @!P0 BRA `(.L_x_50) ;  /* 0x0000006c00e88947 */ /* 0x002fea0003800000 */
.L_x_144:
[----:B------:R-:W-:Y:S01]  /*2d90*/  ULEA UR4, UR5, UR6, 0x3 ;  /* 0x0000000605047291 */ /* 0x000fe2000f8e18ff */
[----:B-1----:R-:W-:Y:S01]  /*2da0*/  PRMT R0, RZ, 0x654, R5 ;  /* 0x00000654ff007816 */ /* 0x002fe20000000005 */
[----:B------:R-:W-:Y:S01]  /*2db0*/  @!P2 IMAD.MOV.U32 R4, RZ, RZ, 0x10 ;  /* 0x00000010ff04a424 */ /* 0x000fe200078e00ff */
[----:B------:R-:W-:Y:S01]  /*2dc0*/  SHF.L.U32 R5, R12, 0x1f, RZ ;  /* 0x0000001f0c057819 */ /* 0x000fe200000006ff */
[----:B------:R-:W-:Y:S01]  /*2dd0*/  UIADD3 UR7, UPT, UPT, UR4, 0x70, URZ ;  /* 0x0000007004077890 */ /* 0x000fe2000fffe0ff */
[----:B------:R1:W-:Y:S05]  /*2de0*/  SYNCS.ARRIVE.TRANS64.RED.A1T0 RZ, [R0+URZ], RZ ;  /* 0x000000ff00ff79a7 */ /* 0x0003ea00081004ff */
[----:B------:R-:W-:Y:S01]  /*2df0*/  IMAD.U32 R6, RZ, RZ, UR7 ;  /* 0x00000007ff067e24 */ /* 0x000fe2000f8e00ff */
[----:B------:R-:W3:Y:S04]  /*2e00*/  SYNCS.PHASECHK.TRANS64.TRYWAIT P0, [UR4+0x80], R5 ;  /* 0x00008005ff0075a7 */ /* 0x000ee80008001104 */
[----:B------:R-:W-:Y:S01]  /*2e10*/  PRMT R6, R2, 0x654, R6 ;  /* 0x0000065402067816 */ /* 0x000fe20000000006 */
[----:B-1-3--:R-:W-:Y:S06]  /*2e20*/  @!P0 BRA `(.L_x_51) ;  /* 0x0000006c00d48947 */ /* 0x00afec0003800000 */
.L_x_146:
[----:B------:R-:W-:Y:S01]  /*2e30*/  ULEA UR8, UR5, UR6, 0x4 ;  /* 0x0000000605087291 */ /* 0x000fe2000f8e20ff */
[----:B------:R-:W-:Y:S01]  /*2e40*/  SEL R3, R6, R3, !P2 ;  /* 0x0000000306037207 */ /* 0x000fe20005000000 */
[----:B------:R-:W-:Y:S01]  /*2e50*/  UIADD3 UR9, UPT, UPT, UR4, 0x70, URZ ;  /* 0x0000007004097890 */ /* 0x000fe2000fffe0ff */
[----:B-1----:R-:W-:Y:S01]  /*2e60*/  LEA R0, R11, UR6, 0x3 ;  /* 0x000000060b007c11 */ /* 0x002fe2000f8e18ff */
[----:B------:R-:W-:Y:S01]  /*2e70*/  UIADD3 UR8, UPT, UPT, UR8, 0xe0, URZ ;  /* 0x000000e008087890 */ /* 0x000fe2000fffe0ff */
[----:B------:R1:W-:Y:S01]  /*2e80*/  @!P2 SYNCS.ARRIVE.TRANS64.RED RZ, [R3+URZ], R4 ;  /* 0x0000000403ffa9a7 */ /* 0x0003e200080004ff */
[----:B------:R-:W-:Y:S01]  /*2e90*/  UIADD3 UR4, UPT, UPT, UR5, 0x1, URZ ;  /* 0x0000000105047890 */ /* 0x000fe2000fffe0ff */
[----:B------:R-:W-:-:S03]  /*2ea0*/  VIADD R8, R8, 0x1 ;  /* 0x0000000108087836 */ /* 0x000fc60000000000 */
[----:B------:R-:W-:Y:S02]  /*2eb0*/  UISETP.NE.AND UP0, UPT, UR4, 0x2, UPT ;  /* 0x000000020400788c */ /* 0x000fe4000bf05270 */
[----:B------:R-:W-:Y:S01]  /*2ec0*/  ISETP.NE.AND P0, PT, R8, 0x2, PT ;  /* 0x000000020800780c */ /* 0x000fe20003f05270 */
[----:B------:R-:W-:Y:S06]  /*2ed0*/  UGETNEXTWORKID.BROADCAST [UR8], [UR9] ;  /* 0x00000000080073ca */ /* 0x000fec0008000100 */
[----:B------:R-:W-:Y:S02]  /*2ee0*/  USEL UR7, URZ, 0x1, UP0 ;  /* 0x00000001ff077887 */ /* 0x000fe40008000000 */
[----:B------:R-:W-:-:S04]  /*2ef0*/  USEL UR5, UR4, URZ, UP0 ;  /* 0x000000ff04057287 */ /* 0x000fc80008000000 */
[----:B------:R-:W-:Y:S02]  /*2f00*/  LOP3.LUT R12, R12, UR7, RZ, 0x3c, !PT ;  /* 0x000000070c0c7c12 */ /* 0x000fe4000f8e3cff */
[----:B-1----:R-:W-:-:S04]  /*2f10*/  SHF.L.U32 R4, R10, 0x1f, RZ ;  /* 0x0000001f0a047819 */ /* 0x002fc800000006ff */
[----:B------:R-:W1:Y:S02]  /*2f20*/  SYNCS.PHASECHK.TRANS64.TRYWAIT P1, [R0+URZ+0x70], R4 ;  /* 0x00007004000075a7 */ /* 0x000e6400080211ff */
[----:B-1----:R-:W-:Y:S05]  /*2f30*/  @!P1 BRA `(.L_x_52) ;  /* 0x0000006c00a89947 */ /* 0x002fea0003800000 */
.L_x_147:
[C---:B-1----:R-:W-:Y:S01]  /*2f40*/  LEA R4, R11.reuse, UR6, 0x4 ;  /* 0x000000060b047c11 */ /* 0x042fe2000f8e20ff */
[----:B------:R-:W-:Y:S01]  /*2f50*/  VIADD R0, R0, 0x80 ;  /* 0x0000008000007836 */ /* 0x000fe20000000000 */
[----:B------:R-:W-:Y:S01]  /*2f60*/  SEL R8, R8, RZ, P0 ;  /* 0x000000ff08087207 */ /* 0x000fe20000000000 */
[----:B------:R-:W-:-:S03]  /*2f70*/  VIADD R11, R11, 0x1 ;  /* 0x000000010b0b7836 */ /* 0x000fc60000000000 */
[----:B------:R-:W1:Y:S01]  /*2f80*/  LDS.128 R4, [R4+0xe0] ;  /* 0x0000e00004047984 */ /* 0x000e620000000c00 */
[----:B------:R-:W-:Y:S02]  /*2f90*/  PRMT R0, RZ, 0x654, R0 ;  /* 0x00000654ff007816 */ /* 0x000fe40000000000 */
[C---:B------:R-:W-:Y:S01]  /*2fa0*/  ISETP.NE.AND P1, PT, R11.reuse, 0x2, PT ;  /* 0x000000020b00780c */ /* 0x040fe20003f25270 */
[----:B------:R-:W-:Y:S01]  /*2fb0*/  @!PT LDS RZ, [RZ] ;  /* 0x00000000fffff984 */ /* 0x000fe20000000800 */
[----:B------:R-:W-:Y:S01]  /*2fc0*/  @!PT LDS RZ, [RZ] ;  /* 0x00000000fffff984 */ /* 0x000fe20000000800 */
[----:B------:R-:W-:Y:S01]  /*2fd0*/  @!PT LDS RZ, [RZ] ;  /* 0x00000000fffff984 */ /* 0x000fe20000000800 */
[----:B------:R-:W-:Y:S01]  /*2fe0*/  @!PT LDS RZ, [RZ] ;  /* 0x00000000fffff984 */ /* 0x000fe20000000800 */
[----:B------:R3:W-:Y:S06]  /*2ff0*/  MEMBAR.ALL.CTA ;  /* 0x0000000000007992 */ /* 0x0007ec0000008000 */
[----:B---3--:R-:W3:Y:S01]  /*3000*/  FENCE.VIEW.ASYNC.S ;  /* 0x00000000000073c6 */ /* 0x008ee20000000000 */
[----:B------:R-:W-:Y:S01]  /*3010*/  SEL R11, R11, RZ, P1 ;  /* 0x000000ff0b0b7207 */ /* 0x000fe20000800000 */
[----:B---3--:R3:W-:Y:S01]  /*3020*/  SYNCS.ARRIVE.TRANS64.RED.A1T0 RZ, [R0+URZ], RZ ;  /* 0x000000ff00ff79a7 */ /* 0x0087e200081004ff */
[----:B-1----:R-:W-:-:S02]  /*3030*/  LOP3.LUT P3, RZ, R6, 0x1, RZ, 0xc0, !PT ;  /* 0x0000000106ff7812 */ /* 0x002fc4000786c0ff */
[----:B------:R-:W-:-:S04]  /*3040*/  SEL R4, RZ, 0x1, P1 ;  /* 0x00000001ff047807 */ /* 0x000fc80000800000 */
[----:B------:R-:W-:Y:S02]  /*3050*/  LOP3.LUT R10, R10, R4, RZ, 0x3c, !PT ;  /* 0x000000040a0a7212 */ /* 0x000fe400078e3cff */
[----:B---3--:R-:W-:-:S04]  /*3060*/  SEL R0, RZ, 0x1, P0 ;  /* 0x00000001ff007807 */ /* 0x008fc80000000000 */
[----:B------:R-:W-:Y:S01]  /*3070*/  LOP3.LUT R9, R9, R0, RZ, 0x3c, !PT ;  /* 0x0000000009097212 */ /* 0x000fe200078e3cff */
[----:B------:R-:W-:Y:S06]  /*3080*/  @P3 BRA `(.L_x_53) ;  /* 0xfffffffc002c3947 */ /* 0x000fec000383ffff */
[----:B------:R-:W-:Y:S01]  /*3090*/  ULEA UR4, UR5, UR6, 0x3 ;  /* 0x0000000605047291 */ /* 0x000fe2000f8e18ff */
[----:B------:R-:W-:-:S08]  /*30a0*/  SHF.L.U32 R2, R12, 0x1f, RZ ;  /* 0x0000001f0c027819 */ /* 0x000fd000000006ff */
[----:B------:R-:W1:Y:S02]  /*30b0*/  SYNCS.PHASECHK.TRANS64 P0, [UR4+0x80], R2 ;  /* 0x00008002ff0075a7 */ /* 0x000e640008001004 */
[----:B-1----:R-:W-:Y:S05]  /*30c0*/  @P0 BRA `(.L_x_54) ;  /* 0x0000000000080947 */ /* 0x002fea0003800000 */
[----:B------:R-:W1:Y:S02]  /*30d0*/  SYNCS.PHASECHK.TRANS64.TRYWAIT P0, [UR4+0x80], R2 ;  /* 0x00008002ff0075a7 */ /* 0x000e640008001104 */
[----:B-1----:R-:W-:Y:S05]  /*30e0*/  @!P0 BRA `(.L_x_55) ;  /* 0x0000006c00508947 */ /* 0x002fea0003800000 */
.L_x_54:
[----:B------:R-:W-:-:S04]  /*30f0*/  UIADD3 UR7, UPT, UPT, UR5, 0x1, URZ ;  /* 0x0000000105077890 */ /* 0x000fc8000fffe0ff */
[----:B------:R-:W-:-:S04]  /*3100*/  UISETP.NE.AND UP0, UPT, UR7, 0x2, UPT ;  /* 0x000000020700788c */ /* 0x000fc8000bf05270 */
[----:B------:R-:W-:Y:S02]  /*3110*/  USEL UR8, URZ, 0x1, UP0 ;  /* 0x00000001ff087887 */ /* 0x000fe40008000000 */
[----:B------:R-:W-:-:S04]  /*3120*/  USEL UR7, UR7, URZ, UP0 ;  /* 0x000000ff07077287 */ /* 0x000fc80008000000 */
[----:B------:R-:W-:Y:S01]  /*3130*/  ULEA UR7, UR7, UR6, 0x3 ;  /* 0x0000000607077291 */ /* 0x000fe2000f8e18ff */
[----:B-1----:R-:W-:-:S04]  /*3140*/  LOP3.LUT R2, R12, UR8, RZ, 0x3c, !PT ;  /* 0x000000080c027c12 */ /* 0x002fc8000f8e3cff */
[----:B------:R-:W-:-:S04]  /*3150*/  SHF.L.U32 R0, R2, 0x1f, RZ ;  /* 0x0000001f02007819 */ /* 0x000fc800000006ff */
[----:B------:R-:W1:Y:S02]  /*3160*/  SYNCS.PHASECHK.TRANS64 P0, [UR7+0x80], R0 ;  /* 0x00008000ff0075a7 */ /* 0x000e640008001007 */
[----:B-1----:R-:W-:Y:S05]  /*3170*/  @P0 EXIT ;  /* 0x000000000000094d */ /* 0x002fea0003800000 */
[----:B------:R-:W-:Y:S02]  /*3180*/  SHF.L.U32 R2, R2, 0x1f, RZ ;  /* 0x0000001f02027819 */ /* 0x000fe400000006ff */
[----:B------:R-:W-:-:S07]  /*3190*/  MOV R0, UR7 ;  /* 0x0000000700007c02 */ /* 0x000fce0008000f00 */
.L_x_56:
[----:B-1----:R1:W3:Y:S02]  /*31a0*/  SYNCS.PHASECHK.TRANS64.TRYWAIT P0, [R0+URZ+0x80], R2 ;  /* 0x00008002000075a7 */ /* 0x0022e400080011ff */
[----:B---3--:R-:W-:Y:S05]  /*31b0*/  @!P0 NANOSLEEP.SYNCS 0x989680 ;  /* 0x009896800000895d */ /* 0x008fea0003900000 */
[----:B------:R-:W3:Y:S02]  /*31c0*/  @!P0 SYNCS.PHASECHK.TRANS64 P0, [R0+URZ+0x80], R2 ;  /* 0x00008002000085a7 */ /* 0x000ee400080010ff */
[----:B---3--:R-:W-:Y:S05]  /*31d0*/  @P0 EXIT ;  /* 0x000000000000094d */ /* 0x008fea0003800000 */
[----:B------:R-:W-:Y:S05]  /*31e0*/  BRA `(.L_x_56) ;  /* 0xfffffffc00ec7947 */ /* 0x000fea000383ffff */
.L_x_49:
[----:B------:R-:W-:Y:S05]  /*31f0*/  BRA.U UP4, `(.L_x_57) ;  /* 0x0000001504947547 */ /* 0x000fea000b800000 */
[----:B------:R-:W-:Y:S01]  /*3200*/  UMOV UR4, 0x40 ;  /* 0x0000004000047882 */ /* 0x000fe20000000000 */
[----:B------:R-:W-:Y:S01]  /*3210*/  NOP ;  /* 0x0000000000007918 */ /* 0x000fe20000000000 */
[----:B------:R-:W-:Y:S01]  /*3220*/  ULEA UR5, UR59, UR4, 0x18 ;  /* 0x000000043b057291 */ /* 0x000fe2000f8ec0ff */
[----:B------:R-:W-:Y:S02]  /*3230*/  UMOV UR6, 0x400 ;  /* 0x0000040000067882 */ /* 0x000fe40000000000 */
[----:B------:R-:W-:-:S06]  /*3240*/  ULEA UR6, UR59, UR6, 0x18 ;  /* 0x000000063b067291 */ /* 0x000fcc000f8ec0ff */
[----:B------:R-:W1:Y:S02]  /*3250*/  LDS.U8 R2, [UR5+0x1c] ;  /* 0x00001c05ff027984 */ /* 0x000e640008000000 */
[----:B-1----:R-:W-:-:S13]  /*3260*/  ISETP.NE.AND P0, PT, R2, RZ, PT ;  /* 0x000000ff0200720c */ /* 0x002fda0003f05270 */
[----:B------:R-:W-:Y:S05]  /*3270*/  @P0 BRA `(.L_x_58) ;  /* 0x0000000000580947 */ /* 0x000fea0003800000 */
[----:B------:R-:W-:-:S13]  /*3280*/  ELECT P0, URZ, PT ;  /* 0x0000000000ff782f */ /* 0x000fda0003800000 */
[----:B------:R-:W-:Y:S05]  /*3290*/  @!P0 BRA `(.L_x_59) ;  /* 0x0000000000608947 */ /* 0x000fea0003800000 */
[----:B------:R-:W-:Y:S01]  /*32a0*/  UMOV UR4, 0x10 ;  /* 0x0000001000047882 */ /* 0x000fe20000000000 */
[----:B------:R-:W-:Y:S01]  /*32b0*/  HFMA2 R2, -RZ, RZ, 0, 5.9604644775390625e-08 ;  /* 0x00000001ff027431 */ /* 0x000fe200000001ff */
[----:B------:R-:W-:-:S03]  /*32c0*/  MOV R3, 0xffff ;  /* 0x0000ffff00037802 */ /* 0x000fc60000000f00 */
[----:B------:R-:W-:Y:S04]  /*32d0*/  DEPBAR.LE SB1, 0x36 ;  /* 0x00009d800000791a */ /* 0x000fe80000000000 */
[----:B------:R-:W1:Y:S02]  /*32e0*/  UTCATOMSWS.FIND_AND_SET.ALIGN UP0, UR4, UR4 ;  /* 0x00000004000475e3 */ /* 0x000e640008000800 */
[----:B-1----:R-:W-:Y:S01]  /*32f0*/  MOV R4, UR4 ;  /* 0x0000000400047c02 */ /* 0x002fe20008000f00 */
[----:B------:R-:W-:Y:S06]  /*3300*/  BRA.U UP0, `(.L_x_60) ;  /* 0x0000000100187547 */ /* 0x000fec000b800000 */
.L_x_61:
[----:B------:R-:W-:Y:S05]  /*3310*/  NANOSLEEP 0x64 ;  /* 0x000000640000795d */ /* 0x000fea0003800000 */
[----:B------:R-:W-:-:S05]  /*3320*/  UMOV UR4, 0x10 ;  /* 0x0000001000047882 */ /* 0x000fca0000000000 */
[----:B------:R-:W-:Y:S04]  /*3330*/  DEPBAR.LE SB1, 0x36 ;  /* 0x00009d800000791a */ /* 0x000fe80000000000 */
[----:B------:R-:W1:Y:S02]  /*3340*/  UTCATOMSWS.FIND_AND_SET.ALIGN UP0, UR4, UR4 ;  /* 0x00000004000475e3 */ /* 0x000e640008000800 */
[----:B-1----:R-:W-:Y:S01]  /*3350*/  MOV R4, UR4 ;  /* 0x0000000400047c02 */ /* 0x002fe20008000f00 */
[----:B------:R-:W-:Y:S05]  /*3360*/  BRA.U !UP0, `(.L_x_61) ;  /* 0xfffffffd08e87547 */ /* 0x000fea000b83ffff */
.L_x_60:
[-C--:B------:R-:W-:Y:S02]  /*3370*/  SHF.L.U32 R3, R3, R4.reuse, RZ ;  /* 0x0000000403037219 */ /* 0x080fe400000006ff */
[----:B------:R-:W-:Y:S01]  /*3380*/  SHF.L.U32 R2, R2, R4, RZ ;  /* 0x0000000402027219 */ /* 0x000fe200000006ff */
[----:B------:R-:W-:Y:S02]  /*3390*/  IMAD.SHL.U32 R4, R4, 0x20, RZ ;  /* 0x0000002004047824 */ /* 0x000fe400078e00ff */
[----:B------:R1:W-:Y:S04]  /*33a0*/  ATOMS.OR RZ, [UR5+0x14], R3 ;  /* 0x00001403ffff798c */ /* 0x0003e8000b000005 */
[----:B------:R1:W-:Y:S04]  /*33b0*/  ATOMS.OR RZ, [UR5+0x18], R2 ;  /* 0x00001802ffff798c */ /* 0x0003e8000b000005 */
[----:B------:R1:W-:Y:S01]  /*33c0*/  STS [UR6+0x100], R4 ;  /* 0x00010004ff007988 */ /* 0x0003e20008000806 */
[----:B------:R-:W-:Y:S05]  /*33d0*/  BRA `(.L_x_59) ;  /* 0x0000000000107947 */ /* 0x000fea0003800000 */
.L_x_58:
[----:B------:R-:W-:-:S05]  /*33e0*/  MOV R2, 0xffffffff ;  /* 0xffffffff00027802 */ /* 0x000fca0000000f00 */
[----:B------:R1:W-:Y:S02]  /*33f0*/  STS [UR6+0x100], R2 ;  /* 0x00010002ff007988 */ /* 0x0003e40008000806 */
[----:B-1----:R-:W-:Y:S02]  /*3400*/  MOV R2, 0x3420 ;  /* 0x0000342000027802 */ /* 0x002fe40000000f00 */
[----:B--2--5:R-:W-:Y:S05]  /*3410*/  CALL.REL.NOINC `($__internal_1_$__cuda_sm10x_tcgen05_guardrail_trap_phase_invalid_during_alloc) ;  /* 0x0000007000707944 */ /* 0x024fea0003c00000 */
.L_x_59:
[----:B------:R-:W-:Y:S05]  /*3420*/  WARPSYNC.ALL ;  /* 0x0000000000007948 */ /* 0x000fea0003800000 */
[----:B------:R-:W3:Y:S01]  /*3430*/  S2UR UR4, SR_CgaCtaId ;  /* 0x00000000000479c3 */ /* 0x000ee20000008800 */
[----:B------:R-:W-:Y:S01]  /*3440*/  UMOV UR49, 0x400 ;  /* 0x0000040000317882 */ /* 0x000fe20000000000 */
[----:B------:R-:W-:-:S06]  /*3450*/  NOP ;  /* 0x0000000000007918 */ /* 0x000fcc0000000000 */
[----:B------:R-:W-:Y:S06]  /*3460*/  BAR.ARV 0x6, 0xa0 ;  /* 0x0182800000007b1d */ /* 0x000fec0000002000 */
[----:B------:R-:W4:Y:S01]  /*3470*/  LDCU UR7, c[0x0][0x38c] ;  /* 0x00007180ff0777ac */ /* 0x000f220008000800 */
[----:B------:R-:W-:Y:S01]  /*3480*/  LOP3.LUT R0, R0, 0xffff, RZ, 0xc0, !PT ;  /* 0x0000ffff00007812 */ /* 0x000fe200078ec0ff */
[----:B------:R-:W-:Y:S02]  /*3490*/  HFMA2 R10, -RZ, RZ, 0, 0 ;  /* 0x00000000ff0a7431 */ /* 0x000fe400000001ff */
[----:B------:R-:W-:Y:S01]  /*34a0*/  IMAD.MOV.U32 R11, RZ, RZ, 0x1 ;  /* 0x00000001ff0b7424 */ /* 0x000fe200078e00ff */
[----:B------:R-:W-:Y:S01]  /*34b0*/  UMOV UR5, URZ ;  /* 0x000000ff00057c82 */ /* 0x000fe20008000000 */
[----:B------:R-:W-:Y:S01]  /*34c0*/  R2UR UR51, R0 ;  /* 0x00000000003372ca */ /* 0x000fe200000e0000 */
[----:B------:R-:W-:Y:S01]  /*34d0*/  IMAD.U32 R19, RZ, RZ, UR5 ;  /* 0x00000005ff137e24 */ /* 0x000fe2000f8e00ff */
[----:B------:R-:W-:Y:S01]  /*34e0*/  CS2R R8, SRZ ;  /* 0x0000000000087805 */ /* 0x000fe2000001ff00 */
[----:B------:R-:W-:Y:S01]  /*34f0*/  UMOV UR46, URZ ;  /* 0x000000ff002e7c82 */ /* 0x000fe20008000000 */
[----:B------:R-:W-:Y:S01]  /*3500*/  UMOV UR58, URZ ;  /* 0x000000ff003a7c82 */ /* 0x000fe20008000000 */
[----:B---3--:R-:W-:Y:S01]  /*3510*/  ULEA UR49, UR4, UR49, 0x18 ;  /* 0x0000003104317291 */ /* 0x008fe2000f8ec0ff */
[----:B------:R-:W3:Y:S03]  /*3520*/  LDCU UR4, c[0x0][0x38c] ;  /* 0x00007180ff0477ac */ /* 0x000ee60008000800 */
[----:B------:R-:W-:-:S02]  /*3530*/  UIADD3 UR6, UPT, UPT, UR49, 0x8400, URZ ;  /* 0x0000840031067890 */ /* 0x000fc4000fffe0ff */
[----:B----4-:R-:W-:-:S03]  /*3540*/  UIADD3 UR7, UPT, UPT, UR7, 0xff, URZ ;  /* 0x000000ff07077890 */ /* 0x010fc6000fffe0ff */
[----:B-1----:R-:W1:Y:S01]  /*3550*/  LDS R2, [UR49+0x100] ;  /* 0x00010031ff027984 */ /* 0x002e620008000800 */
[----:B------:R-:W-:Y:S02]  /*3560*/  UIADD3 UR10, UPT, UPT, UR49, 0x28c00, URZ ;  /* 0x00028c00310a7890 */ /* 0x000fe4000fffe0ff */
[----:B------:R-:W-:Y:S02]  /*3570*/  UIADD3 UR5, UPT, UPT, UR49, 0x18400, URZ ;  /* 0x0001840031057890 */ /* 0x000fe4000fffe0ff */
[----:B------:R-:W-:Y:S02]  /*3580*/  UIADD3 UR8, UPT, UPT, UR49, 0x28400, URZ ;  /* 0x0002840031087890 */ /* 0x000fe4000fffe0ff */
[----:B------:R-:W-:Y:S02]  /*3590*/  USHF.R.U32.HI UR9, URZ, 0x4, UR6 ;  /* 0x00000004ff097899 */ /* 0x000fe40008011606 */
[----:B------:R-:W-:Y:S02]  /*35a0*/  USHF.R.U32.HI UR6, URZ, 0x4, UR5 ;  /* 0x00000004ff067899 */ /* 0x000fe40008011605 */
[----:B---3--:R-:W-:-:S02]  /*35b0*/  UISETP.GE.AND UP3, UPT, UR4, 0x1, UPT ;  /* 0x000000010400788c */ /* 0x008fc4000bf66270 */
[----:B------:R-:W-:Y:S02]  /*35c0*/  USHF.R.S32.HI UR4, URZ, 0x1f, UR7 ;  /* 0x0000001fff047899 */ /* 0x000fe40008011407 */
[----:B------:R-:W-:Y:S02]  /*35d0*/  USHF.R.U32.HI UR5, URZ, 0x4, UR8 ;  /* 0x00000004ff057899 */ /* 0x000fe40008011608 */
[----:B------:R-:W-:Y:S02]  /*35e0*/  ULEA.HI UR7, UR4, UR7, URZ, 0x8 ;  /* 0x0000000704077291 */ /* 0x000fe4000f8f40ff */
[----:B------:R-:W-:Y:S02]  /*35f0*/  USHF.R.U32.HI UR4, URZ, 0x4, UR10 ;  /* 0x00000004ff047899 */ /* 0x000fe4000801160a */
[----:B------:R-:W-:Y:S02]  /*3600*/  ULOP3.LUT UR6, UR6, 0x3fff, URZ, 0xc0, !UPT ;  /* 0x00003fff06067892 */ /* 0x000fe4000f8ec0ff */
[----:B------:R-:W-:-:S02]  /*3610*/  ULOP3.LUT UR4, UR4, 0x3fff, URZ, 0xc0, !UPT ;  /* 0x00003fff04047892 */ /* 0x000fc4000f8ec0ff */
[----:B------:R-:W-:Y:S02]  /*3620*/  ULOP3.LUT UR9, UR9, 0x3fff, URZ, 0xc0, !UPT ;  /* 0x00003fff09097892 */ /* 0x000fe4000f8ec0ff */
[----:B------:R-:W-:Y:S02]  /*3630*/  ULOP3.LUT UR5, UR5, 0x3fff, URZ, 0xc0, !UPT ;  /* 0x00003fff05057892 */ /* 0x000fe4000f8ec0ff */
[----:B------:R-:W-:Y:S02]  /*3640*/  ULOP3.LUT UR4, UR4, 0x10000, URZ, 0xfc, !UPT ;  /* 0x0001000004047892 */ /* 0x000fe4000f8efcff */
[----:B------:R-:W-:Y:S02]  /*3650*/  USHF.R.S32.HI UR20, URZ, 0x8, UR7 ;  /* 0x00000008ff147899 */ /* 0x000fe40008011407 */
[----:B------:R-:W-:Y:S02]  /*3660*/  ULOP3.LUT UR6, UR6, 0x10000, URZ, 0xfc, !UPT ;  /* 0x0001000006067892 */ /* 0x000fe4000f8efcff */
[----:B------:R-:W-:Y:S01]  /*3670*/  ULOP3.LUT UR7, UR9, 0x10000, URZ, 0xfc, !UPT ;  /* 0x0001000009077892 */ /* 0x000fe2000f8efcff */
[----:B------:R-:W-:Y:S01]  /*3680*/  IMAD.U32 R18, RZ, RZ, UR4 ;  /* 0x00000004ff127e24 */ /* 0x000fe2000f8e00ff */
[----:B------:R-:W-:Y:S01]  /*3690*/  ULOP3.LUT UR5, UR5, 0x10000, URZ, 0xfc, !UPT ;  /* 0x0001000005057892 */ /* 0x000fe2000f8efcff */
[----:B------:R-:W-:Y:S01]  /*36a0*/  IMAD.U32 R12, RZ, RZ, UR20 ;  /* 0x00000014ff0c7e24 */ /* 0x000fe2000f8e00ff */
[----:B------:R-:W-:Y:S01]  /*36b0*/  UISETP.LT.AND UP0, UPT, UR20, 0x1, UPT ;  /* 0x000000011400788c */ /* 0x000fe2000bf01270 */
[----:B-1----:R-:W-:Y:S01]  /*36c0*/  R2UR UR45, R2 ;  /* 0x00000000022d72ca */ /* 0x002fe200000e0000 */
[----:B------:R-:W-:Y:S01]  /*36d0*/  IMAD.U32 R16, RZ, RZ, UR6 ;  /* 0x00000006ff107e24 */ /* 0x000fe2000f8e00ff */
[----:B------:R-:W-:Y:S01]  /*36e0*/  MOV R15, UR7 ;  /* 0x00000007000f7c02 */ /* 0x000fe20008000f00 */
[----:B------:R-:W-:Y:S01]  /*36f0*/  USEL UR20, UR20, 0x1, !UP0 ;  /* 0x0000000114147887 */ /* 0x000fe2000c000000 */
[----:B------:R-:W-:Y:S01]  /*3700*/  MOV R17, UR5 ;  /* 0x0000000500117c02 */ /* 0x000fe20008000f00 */
[----:B------:R-:W-:Y:S01]  /*3710*/  UMOV UR56, URZ ;  /* 0x000000ff00387c82 */ /* 0x000fe20008000000 */
[----:B------:R-:W-:Y:S01]  /*3720*/  UMOV UR54, URZ ;  /* 0x000000ff00367c82 */ /* 0x000fe20008000000 */
[----:B------:R-:W-:-:S06]  /*3730*/  UMOV UR52, URZ ;  /* 0x000000ff00347c82 */ /* 0x000fcc0008000000 */
[----:B------:R-:W-:Y:S02]  /*3740*/  UIADD3 UR12, UPT, UPT, UR45, 0x100, URZ ;  /* 0x000001002d0c7890 */ /* 0x000fe4000fffe0ff */
[----:B------:R-:W-:Y:S02]  /*3750*/  UIADD3 UR14, UPT, UPT, UR45, 0x104, URZ ;  /* 0x000001042d0e7890 */ /* 0x000fe4000fffe0ff */
[----:B------:R-:W-:Y:S02]  /*3760*/  UIADD3 UR13, UPT, UPT, UR45, 0x10c, URZ ;  /* 0x0000010c2d0d7890 */ /* 0x000fe4000fffe0ff */
[----:B------:R-:W-:Y:S01]  /*3770*/  UIADD3 UR16, UPT, UPT, UR45, 0x40000100, URZ ;  /* 0x400001002d107890 */ /* 0x000fe2000fffe0ff */
[----:B------:R-:W-:Y:S01]  /*3780*/  MOV R25, UR12 ;  /* 0x0000000c00197c02 */ /* 0x000fe20008000f00 */
[----:B------:R-:W-:Y:S01]  /*3790*/  UIADD3 UR15, UPT, UPT, UR45, 0x40000108, URZ ;  /* 0x400001082d0f7890 */ /* 0x000fe2000fffe0ff */
[----:B------:R-:W-:Y:S01]  /*37a0*/  MOV R23, UR14 ;  /* 0x0000000e00177c02 */ /* 0x000fe20008000f00 */
[----:B------:R-:W-:Y:S01]  /*37b0*/  UIADD3 UR76, UPT, UPT, UR45, -0x7fffff00, URZ ;  /* 0x800001002d4c7890 */ /* 0x000fe2000fffe0ff */
[----:B------:R-:W-:Y:S01]  /*37c0*/  IMAD.U32 R22, RZ, RZ, UR13 ;  /* 0x0000000dff167e24 */ /* 0x000fe2000f8e00ff */
[----:B------:R-:W-:Y:S01]  /*37d0*/  UIADD3 UR74, UPT, UPT, UR45, -0x3fffff00, URZ ;  /* 0xc00001002d4a7890 */ /* 0x000fe2000fffe0ff */
[----:B------:R-:W-:Y:S01]  /*37e0*/  MOV R21, UR16 ;  /* 0x0000001000157c02 */ /* 0x000fe20008000f00 */
[----:B------:R-:W-:Y:S01]  /*37f0*/  UIADD3 UR77, UPT, UPT, UR45, -0x7ffffef8, URZ ;  /* 0x800001082d4d7890 */ /* 0x000fe2000fffe0ff */
[----:B------:R-:W-:Y:S01]  /*3800*/  IMAD.U32 R20, RZ, RZ, UR15 ;  /* 0x0000000fff147e24 */ /* 0x000fe2000f8e00ff */
[----:B------:R-:W-:-:S02]  /*3810*/  UIADD3 UR72, UPT, UPT, UR45, 0x40000104, URZ ;  /* 0x400001042d487890 */ /* 0x000fc4000fffe0ff */
[----:B------:R-:W-:Y:S02]  /*3820*/  UIADD3 UR75, UPT, UPT, UR45, -0x3ffffef8, URZ ;  /* 0xc00001082d4b7890 */ /* 0x000fe4000fffe0ff */
[----:B------:R-:W-:Y:S02]  /*3830*/  UIADD3 UR11, UPT, UPT, UR45, 0x108, URZ ;  /* 0x000001082d0b7890 */ /* 0x000fe4000fffe0ff */
[----:B------:R-:W-:Y:S02]  /*3840*/  UIADD3 UR70, UPT, UPT, UR45, -0x7ffffefc, URZ ;  /* 0x800001042d467890 */ /* 0x000fe4000fffe0ff */
[----:B------:R-:W-:Y:S02]  /*3850*/  UIADD3 UR68, UPT, UPT, UR45, -0x3ffffefc, URZ ;  /* 0xc00001042d447890 */ /* 0x000fe4000fffe0ff */
[----:B------:R-:W-:Y:S01]  /*3860*/  USHF.R.U32.HI UR4, URZ, 0x11, UR14 ;  /* 0x00000011ff047899 */ /* 0x000fe2000801160e */
[----:B------:R-:W-:Y:S01]  /*3870*/  IMAD.U32 R24, RZ, RZ, UR11 ;  /* 0x0000000bff187e24 */ /* 0x000fe2000f8e00ff */
[----:B------:R-:W-:-:S02]  /*3880*/  USHF.R.U32.HI UR12, URZ, 0x11, UR12 ;  /* 0x00000011ff0c7899 */ /* 0x000fc4000801160c */
[----:B------:R-:W-:Y:S02]  /*3890*/  USHF.R.U32.HI UR10, URZ, 0x11, UR16 ;  /* 0x00000011ff0a7899 */ /* 0x000fe40008011610 */
[----:B------:R-:W-:Y:S02]  /*38a0*/  USHF.R.U32.HI UR8, URZ, 0x11, UR76 ;  /* 0x00000011ff087899 */ /* 0x000fe4000801164c */
[----:B------:R-:W-:Y:S02]  /*38b0*/  USHF.R.U32.HI UR6, URZ, 0x11, UR74 ;  /* 0x00000011ff067899 */ /* 0x000fe4000801164a */
[----:B------:R-:W-:Y:S02]  /*38c0*/  USHF.R.U32.HI UR14, URZ, 0x1a, UR13 ;  /* 0x0000001aff0e7899 */ /* 0x000fe4000801160d */
[----:B------:R-:W-:Y:S02]  /*38d0*/  USHF.R.U32.HI UR7, URZ, 0x1a, UR77 ;  /* 0x0000001aff077899 */ /* 0x000fe4000801164d */
[----:B------:R-:W-:-:S02]  /*38e0*/  USHF.R.U32.HI UR13, URZ, 0x11, UR72 ;  /* 0x00000011ff0d7899 */ /* 0x000fc40008011648 */
[----:B------:R-:W-:Y:S02]  /*38f0*/  USHF.R.U32.HI UR9, URZ, 0x1a, UR15 ;  /* 0x0000001aff097899 */ /* 0x000fe4000801160f */
[----:B------:R-:W-:Y:S02]  /*3900*/  USHF.R.U32.HI UR5, URZ, 0x1a, UR75 ;  /* 0x0000001aff057899 */ /* 0x000fe4000801164b */
[----:B------:R-:W-:Y:S02]  /*3910*/  UIADD3 UR73, UPT, UPT, UR45, 0x4000010c, URZ ;  /* 0x4000010c2d497890 */ /* 0x000fe4000fffe0ff */
[----:B------:R-:W-:Y:S02]  /*3920*/  UIADD3 UR71, UPT, UPT, UR45, -0x7ffffef4, URZ ;  /* 0x8000010c2d477890 */ /* 0x000fe4000fffe0ff */
[----:B------:R-:W-:Y:S02]  /*3930*/  UIADD3 UR69, UPT, UPT, UR45, -0x3ffffef4, URZ ;  /* 0xc000010c2d457890 */ /* 0x000fe4000fffe0ff */
[----:B------:R-:W-:-:S02]  /*3940*/  USHF.R.U32.HI UR15, URZ, 0x11, UR70 ;  /* 0x00000011ff0f7899 */ /* 0x000fc40008011646 */
[----:B------:R-:W-:Y:S02]  /*3950*/  USHF.R.U32.HI UR17, URZ, 0x11, UR68 ;  /* 0x00000011ff117899 */ /* 0x000fe40008011644 */
[----:B------:R-:W-:Y:S02]  /*3960*/  ULOP3.LUT UR12, UR12, 0x6000, URZ, 0xc0, !UPT ;  /* 0x000060000c0c7892 */ /* 0x000fe4000f8ec0ff */
[----:B------:R-:W-:Y:S02]  /*3970*/  ULOP3.LUT UR10, UR10, 0x6000, URZ, 0xc0, !UPT ;  /* 0x000060000a0a7892 */ /* 0x000fe4000f8ec0ff */
[----:B------:R-:W-:Y:S02]  /*3980*/  ULOP3.LUT UR8, UR8, 0x6000, URZ, 0xc0, !UPT ;  /* 0x0000600008087892 */ /* 0x000fe4000f8ec0ff */
[----:B------:R-:W-:Y:S02]  /*3990*/  ULOP3.LUT UR60, UR6, 0x6000, URZ, 0xc0, !UPT ;  /* 0x00006000063c7892 */ /* 0x000fe4000f8ec0ff */
[----:B------:R-:W-:-:S02]  /*39a0*/  ULOP3.LUT UR63, UR7, 0x30, URZ, 0xc0, !UPT ;  /* 0x00000030073f7892 */ /* 0x000fc4000f8ec0ff */
[----:B------:R-:W-:Y:S02]  /*39b0*/  ULOP3.LUT UR6, UR13, 0x6000, URZ, 0xc0, !UPT ;  /* 0x000060000d067892 */ /* 0x000fe4000f8ec0ff */
[----:B------:R-:W-:Y:S02]  /*39c0*/  USHF.R.U32.HI UR11, URZ, 0x1a, UR11 ;  /* 0x0000001aff0b7899 */ /* 0x000fe4000801160b */
[----:B------:R-:W-:Y:S02]  /*39d0*/  ULOP3.LUT UR61, UR5, 0x30, URZ, 0xc0, !UPT ;  /* 0x00000030053d7892 */ /* 0x000fe4000f8ec0ff */
[----:B------:R-:W-:Y:S02]  /*39e0*/  ULOP3.LUT UR7, UR4, 0x6000, URZ, 0xc0, !UPT ;  /* 0x0000600004077892 */ /* 0x000fe4000f8ec0ff */
[----:B------:R-:W-:Y:S02]  /*39f0*/  UIADD3 UR13, UPT, UPT, -UR20, URZ, URZ ;  /* 0x000000ff140d7290 */ /* 0x000fe4000fffe1ff */
[----:B------:R-:W-:-:S02]  /*3a00*/  USHF.R.U32.HI UR16, URZ, 0x1a, UR73 ;  /* 0x0000001aff107899 */ /* 0x000fc40008011649 */
[----:B------:R-:W-:Y:S02]  /*3a10*/  USHF.R.U32.HI UR18, URZ, 0x1a, UR71 ;  /* 0x0000001aff127899 */ /* 0x000fe40008011647 */
[----:B------:R-:W-:Y:S01]  /*3a20*/  USHF.R.U32.HI UR19, URZ, 0x1a, UR69 ;  /* 0x0000001aff137899 */ /* 0x000fe20008011645 */
[----:B------:R-:W-:Y:S01]  /*3a30*/  MOV R14, UR13 ;  /* 0x0000000d000e7c02 */ /* 0x000fe20008000f00 */
[----:B------:R-:W-:Y:S02]  /*3a40*/  ULOP3.LUT UR5, UR15, 0x6000, URZ, 0xc0, !UPT ;  /* 0x000060000f057892 */ /* 0x000fe4000f8ec0ff */
[----:B------:R-:W-:Y:S02]  /*3a50*/  ULOP3.LUT UR4, UR17, 0x6000, URZ, 0xc0, !UPT ;  /* 0x0000600011047892 */ /* 0x000fe4000f8ec0ff */
[----:B------:R-:W-:Y:S02]  /*3a60*/  ULOP3.LUT UR66, UR12, 0x8a0, URZ, 0xfc, !UPT ;  /* 0x000008a00c427892 */ /* 0x000fe4000f8efcff */
[----:B------:R-:W-:-:S02]  /*3a70*/  ULOP3.LUT UR64, UR10, 0x8a0, URZ, 0xfc, !UPT ;  /* 0x000008a00a407892 */ /* 0x000fc4000f8efcff */
[----:B------:R-:W-:Y:S02]  /*3a80*/  ULOP3.LUT UR62, UR8, 0x8a0, URZ, 0xfc, !UPT ;  /* 0x000008a0083e7892 */ /* 0x000fe4000f8efcff */
[----:B------:R-:W-:Y:S02]  /*3a90*/  ULOP3.LUT UR60, UR60, 0x8a0, URZ, 0xfc, !UPT ;  /* 0x000008a03c3c7892 */ /* 0x000fe4000f8efcff */
        /* <DEDUP_REMOVED lines=10> */
[----:B------:R-:W-:Y:S02]  /*3b40*/  UPRMT UR67, UR11, 0x5410, UR66 ;  /* 0x000054100b437896 */ /* 0x000fe40008000042 */
[----:B------:R-:W-:Y:S02]  /*3b50*/  UPRMT UR65, UR9, 0x5410, UR64 ;  /* 0x0000541009417896 */ /* 0x000fe40008000040 */
[----:B------:R-:W-:Y:S02]  /*3b60*/  UPRMT UR63, UR63, 0x5410, UR62 ;  /* 0x000054103f3f7896 */ /* 0x000fe4000800003e */
[----:B------:R-:W-:Y:S02]  /*3b70*/  UPRMT UR61, UR61, 0x5410, UR60 ;  /* 0x000054103d3d7896 */ /* 0x000fe4000800003c */
[----:B------:R-:W-:Y:S02]  /*3b80*/  UPRMT UR59, UR14, 0x5410, UR7 ;  /* 0x000054100e3b7896 */ /* 0x000fe40008000007 */
[----:B------:R-:W-:-:S02]  /*3b90*/  UPRMT UR57, UR16, 0x5410, UR6 ;  /* 0x0000541010397896 */ /* 0x000fc40008000006 */
[----:B------:R-:W-:Y:S02]  /*3ba0*/  UPRMT UR55, UR18, 0x5410, UR5 ;  /* 0x0000541012377896 */ /* 0x000fe40008000005 */
[----:B------:R-:W-:Y:S01]  /*3bb0*/  UPRMT UR53, UR19, 0x5410, UR4 ;  /* 0x0000541013357896 */ /* 0x000fe20008000004 */
[----:B------:R-:W-:Y:S01]  /*3bc0*/  UMOV UR66, URZ ;  /* 0x000000ff00427c82 */ /* 0x000fe20008000000 */
[----:B------:R-:W-:Y:S01]  /*3bd0*/  UMOV UR64, URZ ;  /* 0x000000ff00407c82 */ /* 0x000fe20008000000 */
[----:B------:R-:W-:Y:S01]  /*3be0*/  UMOV UR62, URZ ;  /* 0x000000ff003e7c82 */ /* 0x000fe20008000000 */
[----:B------:R-:W-:-:S08]  /*3bf0*/  UMOV UR60, URZ ;  /* 0x000000ff003c7c82 */ /* 0x000fd00008000000 */
.L_x_68:
[----:B------:R-:W-:Y:S02]  /*3c00*/  LEA R0, R10, UR49, 0x3 ;  /* 0x000000310a007c11 */ /* 0x000fe4000f8e18ff */
[----:B------:R-:W-:Y:S02]  /*3c10*/  SHF.L.U32 R2, R9, 0x1f, RZ ;  /* 0x0000001f09027819 */ /* 0x000fe400000006ff */
[----:B------:R-:W-:Y:S01]  /*3c20*/  PLOP3.LUT P0, PT, PT, PT, UP3, 0x80, 0x8 ;  /* 0x000000000008781c */ /* 0x000fe20003f0f038 */
[----:B------:R-:W-:Y:S01]  /*3c30*/  VIADD R3, R0, 0x80 ;  /* 0x0000008000037836 */ /* 0x000fe20000000000 */
[----:B-1----:R-:W1:Y:S02]  /*3c40*/  SYNCS.PHASECHK.TRANS64.TRYWAIT P1, [R0+URZ+0x70], R2 ;  /* 0x00007002000075a7 */ /* 0x002e6400080211ff */
[----:B-1--4-:R-:W-:Y:S09]  /*3c50*/  @!P1 BRA `(.L_x_62) ;  /* 0x00000060008c9947 */ /* 0x012ff20003800000 */
.L_x_149:
[----:B------:R-:W-:Y:S01]  /*3c60*/  LEA R4, R10, UR49, 0x4 ;  /* 0x000000310a047c11 */ /* 0x000fe2000f8e20ff */
[----:B------:R-:W-:Y:S01]  /*3c70*/  @UP3 ULEA UR4, UR46, UR49, 0x3 ;  /* 0x000000312e043291 */ /* 0x000fe2000f8e18ff */
[----:B------:R-:W-:Y:S02]  /*3c80*/  R2UR UR5, R19 ;  /* 0x00000000130572ca */ /* 0x000fe400000e0000 */
[----:B------:R-:W-:Y:S02]  /*3c90*/  PLOP3.LUT P2, PT, PT, PT, PT, 0x80, 0x8 ;  /* 0x000000000008781c */ /* 0x000fe40003f4f070 */
[----:B------:R-:W3:Y:S01]  /*3ca0*/  LDS.128 R4, [R4+0xe0] ;  /* 0x0000e00004047984 */ /* 0x000ee20000000c00 */
[----:B------:R-:W-:Y:S02]  /*3cb0*/  PRMT R3, RZ, 0x654, R3 ;  /* 0x00000654ff037816 */ /* 0x000fe40000000003 */
[----:B-1----:R-:W-:Y:S01]  /*3cc0*/  @P0 SHF.L.U32 R2, R8, 0x1f, RZ ;  /* 0x0000001f08020819 */ /* 0x002fe200000006ff */
[----:B------:R-:W-:Y:S01]  /*3cd0*/  @!PT LDS RZ, [RZ] ;  /* 0x00000000fffff984 */ /* 0x000fe20000000800 */
[----:B------:R-:W-:Y:S01]  /*3ce0*/  @!PT LDS RZ, [RZ] ;  /* 0x00000000fffff984 */ /* 0x000fe20000000800 */
[----:B------:R-:W-:Y:S01]  /*3cf0*/  @!PT LDS RZ, [RZ] ;  /* 0x00000000fffff984 */ /* 0x000fe20000000800 */
[----:B------:R-:W-:Y:S01]  /*3d00*/  @!PT LDS RZ, [RZ] ;  /* 0x00000000fffff984 */ /* 0x000fe20000000800 */
[----:B------:R1:W-:Y:S06]  /*3d10*/  MEMBAR.ALL.CTA ;  /* 0x0000000000007992 */ /* 0x0003ec0000008000 */
[----:B-1----:R-:W1:Y:S01]  /*3d20*/  FENCE.VIEW.ASYNC.S ;  /* 0x00000000000073c6 */ /* 0x002e620000000000 */
[----:B------:R-:W-:Y:S01]  /*3d30*/  SHF.L.U32 R0, R11, 0x1f, RZ ;  /* 0x0000001f0b007819 */ /* 0x000fe200000006ff */
[----:B------:R-:W-:-:S02]  /*3d40*/  ULEA UR6, UR5, UR49, 0x3 ;  /* 0x0000003105067291 */ /* 0x000fc4000f8e18ff */
[----:B------:R-:W-:-:S04]  /*3d50*/  ULEA UR44, UR5, UR45, 0x7 ;  /* 0x0000002d052c7291 */ /* 0x000fc8000f8e38ff */
[----:B------:R-:W-:Y:S01]  /*3d60*/  IMAD.U32 R13, RZ, RZ, UR6 ;  /* 0x00000006ff0d7e24 */ /* 0x000fe2000f8e00ff */
[----:B-1----:R1:W-:Y:S01]  /*3d70*/  SYNCS.ARRIVE.TRANS64.RED.A1T0 RZ, [R3+URZ], RZ ;  /* 0x000000ff03ff79a7 */ /* 0x0023e200081004ff */
[----:B------:R1:W4:Y:S01]  /*3d80*/  @P0 SYNCS.PHASECHK.TRANS64.TRYWAIT P2, [UR4], R2 ;  /* 0x00000002ff0005a7 */ /* 0x0003220008041104 */
[----:B---3--:R-:W-:Y:S01]  /*3d90*/  LOP3.LUT P1, RZ, R6, 0x1, RZ, 0xc0, !PT ;  /* 0x0000000106ff7812 */ /* 0x008fe2000782c0ff */
[----:B------:R-:W3:Y:S02]  /*3da0*/  SYNCS.PHASECHK.TRANS64.TRYWAIT P0, [UR6+0xa0], R0 ;  /* 0x0000a000ff0075a7 */ /* 0x000ee40008001106 */
[----:B-1-34-:R-:W-:Y:S10]  /*3db0*/  @!P0 BRA `(.L_x_63) ;  /* 0x0000006000488947 */ /* 0x01aff40003800000 */
.L_x_151:
[----:B------:R-:W-:Y:S01]  /*3dc0*/  IADD3 R10, PT, PT, R10, 0x1, RZ ;  /* 0x000000010a0a7810 */ /* 0x000fe20007ffe0ff */
[----:B------:R-:W-:Y:S06]  /*3dd0*/  BRA.U !UP3, `(.L_x_64) ;  /* 0x000000050b707547 */ /* 0x000fec000b800000 */
[----:B------:R-:W-:Y:S01]  /*3de0*/  R2UR UR48, R14 ;  /* 0x000000000e3072ca */ /* 0x000fe200000e0000 */
[----:B------:R-:W-:Y:S01]  /*3df0*/  UMOV UR9, URZ ;  /* 0x000000ff00097c82 */ /* 0x000fe20008000000 */
[----:B------:R-:W-:Y:S01]  /*3e00*/  R2UR UR47, R12 ;  /* 0x000000000c2f72ca */ /* 0x000fe200000e0000 */
[----:B------:R-:W-:-:S14]  /*3e10*/  UMOV UR5, UR46 ;  /* 0x0000002e00057c82 */ /* 0x000fdc0008000000 */
.L_x_67:
[----:B------:R-:W-:Y:S02]  /*3e20*/  UIADD3 UR48, UPT, UPT, UR48, 0x1, URZ ;  /* 0x0000000130307890 */ /* 0x000fe4000fffe0ff */
[----:B------:R-:W-:Y:S02]  /*3e30*/  ULEA UR7, UR5, UR49, 0x3 ;  /* 0x0000003105077291 */ /* 0x000fe4000f8e18ff */
[----:B------:R-:W-:Y:S01]  /*3e40*/  UISETP.NE.AND UP0, UPT, UR48, URZ, UPT ;  /* 0x000000ff3000728c */ /* 0x000fe2000bf05270 */
[----:B---34-:R-:W-:Y:S10]  /*3e50*/  @P2 BRA `(.L_x_65) ;  /* 0x00000000000c2947 */ /* 0x018ff40003800000 */
[----:B-1----:R-:W-:Y:S04]  /*3e60*/  SHF.L.U32 R2, R8, 0x1f, RZ ;  /* 0x0000001f08027819 */ /* 0x002fe800000006ff */
[----:B------:R-:W1:Y:S02]  /*3e70*/  SYNCS.PHASECHK.TRANS64.TRYWAIT P0, [UR7], R2 ;  /* 0x00000002ff0075a7 */ /* 0x000e640008001107 */
[----:B-1----:R-:W-:Y:S05]  /*3e80*/  @!P0 BRA `(.L_x_66) ;  /* 0x0000006000308947 */ /* 0x002fea0003800000 */
.L_x_65:
[----:B------:R-:W-:Y:S01]  /*3e90*/  UISETP.NE.AND UP1, UPT, UR47, 0x1, UPT ;  /* 0x000000012f00788c */ /* 0x000fe2000bf25270 */
[----:B------:R-:W-:Y:S01]  /*3ea0*/  PLOP3.LUT P2, PT, PT, PT, PT, 0x80, 0x8 ;  /* 0x000000000008781c */ /* 0x000fe20003f4f070 */
[----:B------:R-:W-:Y:S01]  /*3eb0*/  UIADD3 UR4, UPT, UPT, UR5, 0x1, URZ ;  /* 0x0000000105047890 */ /* 0x000fe2000fffe0ff */
[----:B------:R-:W-:Y:S01]  /*3ec0*/  R2UR UR10, R17 ;  /* 0x00000000110a72ca */ /* 0x000fe200000e0000 */
[----:B------:R-:W-:Y:S01]  /*3ed0*/  UIADD3 UR50, UPT, UPT, UR7, 0x10, URZ ;  /* 0x0000001007327890 */ /* 0x000fe2000fffe0ff */
[----:B------:R-:W-:Y:S01]  /*3ee0*/  R2UR UR8, R18 ;  /* 0x00000000120872ca */ /* 0x000fe200000e0000 */
[----:B------:R-:W-:Y:S01]  /*3ef0*/  UISETP.NE.AND UP2, UPT, UR4, 0x2, UPT ;  /* 0x000000020400788c */ /* 0x000fe2000bf45270 */
[----:B------:R-:W-:Y:S01]  /*3f00*/  PLOP3.LUT P0, PT, PT, PT, UP1, 0x80, 0x8 ;  /* 0x000000000008781c */ /* 0x000fe20003f0f018 */
[----:B------:R-:W-:Y:S01]  /*3f10*/  UIADD3 UR47, UPT, UPT, UR47, -0x1, URZ ;  /* 0xffffffff2f2f7890 */ /* 0x000fe2000fffe0ff */
[----:B------:R-:W-:Y:S01]  /*3f20*/  R2UR UR14, R16 ;  /* 0x00000000100e72ca */ /* 0x000fe200000e0000 */
[----:B------:R-:W-:Y:S01]  /*3f30*/  USEL UR6, URZ, 0x1, UP2 ;  /* 0x00000001ff067887 */ /* 0x000fe20009000000 */
[----:B------:R-:W-:Y:S01]  /*3f40*/  R2UR UR12, R15 ;  /* 0x000000000f0c72ca */ /* 0x000fe200000e0000 */
[----:B------:R-:W-:Y:S01]  /*3f50*/  USEL UR46, UR4, URZ, UP2 ;  /* 0x000000ff042e7287 */ /* 0x000fe20009000000 */
[----:B------:R-:W-:Y:S01]  /*3f60*/  UMOV UR11, 0x4008 ;  /* 0x00004008000b7882 */ /* 0x000fe20000000000 */
[----:B------:R-:W-:Y:S02]  /*3f70*/  UMOV UR43, 0x4008 ;  /* 0x00004008002b7882 */ /* 0x000fe40000000000 */
[----:B------:R-:W-:Y:S01]  /*3f80*/  @UP1 ULEA UR4, UR46, UR49, 0x3 ;  /* 0x000000312e041291 */ /* 0x000fe2000f8e18ff */
[----:B------:R-:W-:Y:S01]  /*3f90*/  LOP3.LUT R8, R8, UR6, RZ, 0x3c, !PT ;  /* 0x0000000608087c12 */ /* 0x000fe2000f8e3cff */
[----:B------:R-:W-:Y:S02]  /*3fa0*/  ULEA UR10, UR5, UR10, 0x6 ;  /* 0x0000000a050a7291 */ /* 0x000fe4000f8e30ff */
[----:B------:R-:W-:Y:S01]  /*3fb0*/  ULEA UR8, UR5, UR8, 0x6 ;  /* 0x0000000805087291 */ /* 0x000fe2000f8e30ff */
[----:B-1----:R-:W-:Y:S01]  /*3fc0*/  @P0 SHF.L.U32 R0, R8, 0x1f, RZ ;  /* 0x0000001f08000819 */ /* 0x002fe200000006ff */
[----:B------:R-:W-:Y:S02]  /*3fd0*/  UIADD3 UR42, UPT, UPT, UR10, 0x20, URZ ;  /* 0x000000200a2a7890 */ /* 0x000fe4000fffe0ff */
[----:B------:R-:W-:Y:S01]  /*3fe0*/  UISETP.NE.U32.AND UP1, UPT, UR9, URZ, UPT ;  /* 0x000000ff0900728c */ /* 0x000fe2000bf25070 */
[----:B------:R3:W4:Y:S01]  /*3ff0*/  @P0 SYNCS.PHASECHK.TRANS64.TRYWAIT P2, [UR4], R0 ;  /* 0x00000000ff0005a7 */ /* 0x0007220008041104 */
[----:B------:R-:W-:Y:S01]  /*4000*/  UIADD3 UR40, UPT, UPT, UR8, 0x20, URZ ;  /* 0x0000002008287890 */ /* 0x000fe2000fffe0ff */
[----:B------:R1:W-:Y:S01]  /*4010*/  UTCCP.T.S.4x32dp128bit tmem[UR45+0x100], gdesc[UR10] ;  /* 0x0001000a2d0079e7 */ /* 0x0003e20009100000 */
[----:B------:R-:W-:Y:S02]  /*4020*/  ULEA UR6, UR5, UR14, 0xb ;  /* 0x0000000e05067291 */ /* 0x000fe4000f8e58ff */
[----:B------:R-:W-:Y:S01]  /*4030*/  ULEA UR4, UR5, UR12, 0xb ;  /* 0x0000000c05047291 */ /* 0x000fe2000f8e58ff */
[----:B------:R2:W-:Y:S01]  /*4040*/  UTCCP.T.S.4x32dp128bit tmem[UR45+0x104], gdesc[UR42] ;  /* 0x0001042a2d0079e7 */ /* 0x0005e20009100000 */
[----:B------:R-:W-:Y:S02]  /*4050*/  UIADD3 UR38, UPT, UPT, UR6, 0x2, URZ ;  /* 0x0000000206267890 */ /* 0x000fe4000fffe0ff */
        /* <DEDUP_REMOVED lines=8> */
[----:B------:R-:W-:Y:S01]  /*40e0*/  UIADD3 UR20, UPT, UPT, UR4, 0x402, URZ ;  /* 0x0000040204147890 */ /* 0x000fe2000fffe0ff */
[----:B-1----:R-:W-:Y:S01]  /*40f0*/  R2UR UR10, R23 ;  /* 0x00000000170a72ca */ /* 0x002fe200000e0000 */
[----:B------:R-:W-:Y:S01]  /*4100*/  UIADD3 UR18, UPT, UPT, UR6, 0x404, URZ ;  /* 0x0000040406127890 */ /* 0x000fe2000fffe0ff */
[----:B------:R-:W-:Y:S01]  /*4110*/  R2UR UR11, R22 ;  /* 0x00000000160b72ca */ /* 0x000fe200000e0000 */
[----:B------:R-:W-:Y:S01]  /*4120*/  UIADD3 UR16, UPT, UPT, UR4, 0x404, URZ ;  /* 0x0000040404107890 */ /* 0x000fe2000fffe0ff */
[----:B--2---:R-:W-:Y:S01]  /*4130*/  R2UR UR42, R21 ;  /* 0x00000000152a72ca */ /* 0x004fe200000e0000 */
[----:B------:R-:W-:Y:S01]  /*4140*/  UIADD3 UR14, UPT, UPT, UR6, 0x406, URZ ;  /* 0x00000406060e7890 */ /* 0x000fe2000fffe0ff */
[----:B------:R-:W-:Y:S01]  /*4150*/  R2UR UR43, R20 ;  /* 0x00000000142b72ca */ /* 0x000fe200000e0000 */
[----:B------:R-:W-:Y:S01]  /*4160*/  UIADD3 UR12, UPT, UPT, UR4, 0x406, URZ ;  /* 0x00000406040c7890 */ /* 0x000fe2000fffe0ff */
[----:B------:R-:W-:Y:S01]  /*4170*/  UMOV UR9, 0x4008 ;  /* 0x0000400800097882 */ /* 0x000fe20000000000 */
[----:B------:R-:W-:Y:S01]  /*4180*/  UMOV UR41, 0x4008 ;  /* 0x0000400800297882 */ /* 0x000fe20000000000 */
[----:B------:R1:W-:Y:S01]  /*4190*/  UTCCP.T.S.4x32dp128bit tmem[UR45+0x108], gdesc[UR8] ;  /* 0x000108082d0079e7 */ /* 0x0003e20009100000 */
[----:B------:R-:W-:Y:S01]  /*41a0*/  UTCCP.T.S.4x32dp128bit tmem[UR45+0x10c], gdesc[UR40] ;  /* 0x00010c282d0079e7 */ /* 0x000fe20009100000 */
[----:B------:R-:W-:Y:S01]  /*41b0*/  UMOV UR7, 0x40004040 ;  /* 0x4000404000077882 */ /* 0x000fe20000000000 */
        /* <DEDUP_REMOVED lines=15> */
[----:B-1----:R-:W-:Y:S02]  /*42b0*/  R2UR UR8, R25 ;  /* 0x00000000190872ca */ /* 0x002fe400000e0000 */
[----:B------:R-:W-:Y:S11]  /*42c0*/  R2UR UR9, R24 ;  /* 0x00000000180972ca */ /* 0x000ff600000e0000 */
[----:B------:R-:W-:Y:S02]  /*42d0*/  @!UPT UIADD3 URZ, UPT, UPT, URZ, URZ, URZ ;  /* 0x000000fffffff290 */ /* 0x000fe4000fffe0ff */
[----:B------:R1:W-:Y:S01]  /*42e0*/  UTCQMMA gdesc[UR4], gdesc[UR6], tmem[UR44], tmem[UR66], idesc[UR67], tmem[UR8], UP1 ;  /* 0x0008420604007dea */ /* 0x0003e2000880032c */
[----:B------:R3:W-:Y:S01]  /*42f0*/  UTCQMMA gdesc[UR36], gdesc[UR38], tmem[UR44], tmem[UR64], idesc[UR65], tmem[UR42], UPT ;  /* 0x002a402624007dea */ /* 0x0007e2000b80032c */
[----:B------:R3:W-:Y:S01]  /*4300*/  UTCQMMA gdesc[UR32], gdesc[UR34], tmem[UR44], tmem[UR62], idesc[UR63], tmem[UR76], UPT ;  /* 0x004c3e2220007dea */ /* 0x0007e2000b80032c */
[----:B------:R3:W-:Y:S01]  /*4310*/  UTCQMMA gdesc[UR28], gdesc[UR30], tmem[UR44], tmem[UR60], idesc[UR61], tmem[UR74], UPT ;  /* 0x004a3c1e1c007dea */ /* 0x0007e2000b80032c */
[----:B------:R3:W-:Y:S01]  /*4320*/  UTCQMMA gdesc[UR24], gdesc[UR26], tmem[UR44], tmem[UR58], idesc[UR59], tmem[UR10], UPT ;  /* 0x000a3a1a18007dea */ /* 0x0007e2000b80032c */
[----:B------:R3:W-:Y:S01]  /*4330*/  UTCQMMA gdesc[UR20], gdesc[UR22], tmem[UR44], tmem[UR56], idesc[UR57], tmem[UR72], UPT ;  /* 0x0048381614007dea */ /* 0x0007e2000b80032c */
[----:B------:R3:W-:Y:S01]  /*4340*/  UTCQMMA gdesc[UR16], gdesc[UR18], tmem[UR44], tmem[UR54], idesc[UR55], tmem[UR70], UPT ;  /* 0x0046361210007dea */ /* 0x0007e2000b80032c */
[----:B------:R3:W-:Y:S01]  /*4350*/  UTCQMMA gdesc[UR12], gdesc[UR14], tmem[UR44], tmem[UR52], idesc[UR53], tmem[UR68], UPT ;  /* 0x0044340e0c007dea */ /* 0x0007e2000b80032c */
[----:B------:R3:W-:Y:S01]  /*4360*/  UTCBAR.MULTICAST [UR50], URZ, UR51 ;  /* 0x000000ff320073e9 */ /* 0x0007e20008000833 */
[----:B-1----:R-:W-:Y:S01]  /*4370*/  UMOV UR9, 0x1 ;  /* 0x0000000100097882 */ /* 0x002fe20000000000 */
[----:B------:R-:W-:Y:S01]  /*4380*/  UMOV UR5, UR46 ;  /* 0x0000002e00057c82 */ /* 0x000fe20008000000 */
[----:B------:R-:W-:Y:S05]  /*4390*/  BRA.U UP0, `(.L_x_67) ;  /* 0xfffffff900a07547 */ /* 0x000fea000b83ffff */
.L_x_64:
[----:B------:R-:W-:Y:S02]  /*43a0*/  R2UR UR4, R19 ;  /* 0x00000000130472ca */ /* 0x000fe400000e0000 */
[----:B------:R-:W-:Y:S02]  /*43b0*/  R2UR UR5, R13 ;  /* 0x000000000d0572ca */ /* 0x000fe400000e0000 */
[----:B------:R-:W-:-:S04]  /*43c0*/  ISETP.NE.AND P0, PT, R10, 0x2, PT ;  /* 0x000000020a00780c */ /* 0x000fc80003f05270 */
[----:B-1-3--:R-:W-:Y:S02]  /*43d0*/  SEL R0, RZ, 0x1, P0 ;  /* 0x00000001ff007807 */ /* 0x00afe40000000000 */
[----:B------:R-:W-:Y:S02]  /*43e0*/  SEL R10, R10, RZ, P0 ;  /* 0x000000ff0a0a7207 */ /* 0x000fe40000000000 */
[----:B------:R-:W-:Y:S01]  /*43f0*/  LOP3.LUT R9, R9, R0, RZ, 0x3c, !PT ;  /* 0x0000000009097212 */ /* 0x000fe200078e3cff */
[----:B------:R-:W-:Y:S02]  /*4400*/  UIADD3 UR4, UPT, UPT, UR4, 0x1, URZ ;  /* 0x0000000104047890 */ /* 0x000fe4000fffe0ff */
[----:B------:R-:W-:Y:S02]  /*4410*/  UIADD3 UR5, UPT, UPT, UR5, 0x90, URZ ;  /* 0x0000009005057890 */ /* 0x000fe4000fffe0ff */
[----:B------:R-:W-:-:S04]  /*4420*/  UISETP.NE.AND UP0, UPT, UR4, 0x2, UPT ;  /* 0x000000020400788c */ /* 0x000fc8000bf05270 */
[----:B------:R-:W-:Y:S02]  /*4430*/  USEL UR6, URZ, 0x1, UP0 ;  /* 0x00000001ff067887 */ /* 0x000fe40008000000 */
[----:B------:R-:W-:Y:S01]  /*4440*/  USEL UR4, UR4, URZ, UP0 ;  /* 0x000000ff04047287 */ /* 0x000fe20008000000 */
[----:B------:R1:W-:Y:S03]  /*4450*/  UTCBAR [UR5], URZ ;  /* 0x000000ff050073e9 */ /* 0x0003e600080000ff */
[----:B------:R-:W-:Y:S02]  /*4460*/  LOP3.LUT R11, R11, UR6, RZ, 0x3c, !PT ;  /* 0x000000060b0b7c12 */ /* 0x000fe4000f8e3cff */
[----:B------:R-:W-:Y:S01]  /*4470*/  IMAD.U32 R19, RZ, RZ, UR4 ;  /* 0x00000004ff137e24 */ /* 0x000fe2000f8e00ff */
[----:B------:R-:W-:Y:S06]  /*4480*/  @P1 BRA `(.L_x_68) ;  /* 0xfffffff400dc1947 */ /* 0x000fec000383ffff */
[----:B------:R-:W3:Y:S01]  /*4490*/  S2UR UR7, SR_CgaCtaId ;  /* 0x00000000000779c3 */ /* 0x000ee20000008800 */
[----:B-1----:R-:W-:Y:S02]  /*44a0*/  R2UR UR5, R19 ;  /* 0x00000000130572ca */ /* 0x002fe400000e0000 */
[----:B------:R-:W-:Y:S01]  /*44b0*/  ELECT P0, URZ, PT ;  /* 0x0000000000ff782f */ /* 0x000fe20003800000 */
[----:B------:R-:W-:Y:S01]  /*44c0*/  IMAD.MOV.U32 R0, RZ, RZ, 0x1 ;  /* 0x00000001ff007424 */ /* 0x000fe200078e00ff */
[----:B------:R-:W-:Y:S01]  /*44d0*/  UIADD3 UR49, UPT, UPT, UR49, 0xa0, URZ ;  /* 0x000000a031317890 */ /* 0x000fe2000fffe0ff */
[----:B------:R-:W-:Y:S01]  /*44e0*/  SHF.L.U32 R2, R11, 0x1f, RZ ;  /* 0x0000001f0b027819 */ /* 0x000fe200000006ff */
[----:B------:R-:W-:Y:S01]  /*44f0*/  UMOV UR4, 0x40 ;  /* 0x0000004000047882 */ /* 0x000fe20000000000 */
[----:B------:R-:W-:Y:S01]  /*4500*/  UVIRTCOUNT.DEALLOC.SMPOOL 0x80 ;  /* 0x000000800000784c */ /* 0x000fe20000000000 */
[----:B---3--:R-:W-:-:S05]  /*4510*/  ULEA UR7, UR7, UR4, 0x18 ;  /* 0x0000000407077291 */ /* 0x008fca000f8ec0ff */
[----:B------:R-:W-:-:S04]  /*4520*/  ULEA UR4, UR5, UR49, 0x3 ;  /* 0x0000003105047291 */ /* 0x000fc8000f8e18ff */
[----:B------:R1:W-:Y:S05]  /*4530*/  @P0 STS.U8 [UR7+0x1c], R0 ;  /* 0x00001c00ff000988 */ /* 0x0003ea0008000007 */
[----:B------:R-:W3:Y:S02]  /*4540*/  SYNCS.PHASECHK.TRANS64.TRYWAIT P0, [UR4], R2 ;  /* 0x00000002ff0075a7 */ /* 0x000ee40008001104 */
[----:B-1-3--:R-:W-:Y:S05]  /*4550*/  @!P0 BRA `(.L_x_69) ;  /* 0x0000005800948947 */ /* 0x00afea0003800000 */
.L_x_154:
[----:B------:R-:W-:-:S13]  /*4560*/  R2UR UR4, R19 ;  /* 0x00000000130472ca */ /* 0x000fda00000e0000 */
[----:B------:R-:W-:-:S04]  /*4570*/  UIADD3 UR4, UPT, UPT, UR4, 0x1, URZ ;  /* 0x0000000104047890 */ /* 0x000fc8000fffe0ff */
[----:B------:R-:W-:-:S04]  /*4580*/  UISETP.NE.AND UP0, UPT, UR4, 0x2, UPT ;  /* 0x000000020400788c */ /* 0x000fc8000bf05270 */
[----:B------:R-:W-:Y:S02]  /*4590*/  USEL UR5, URZ, 0x1, UP0 ;  /* 0x00000001ff057887 */ /* 0x000fe40008000000 */
[----:B------:R-:W-:-:S04]  /*45a0*/  USEL UR4, UR4, URZ, UP0 ;  /* 0x000000ff04047287 */ /* 0x000fc80008000000 */
[----:B------:R-:W-:Y:S01]  /*45b0*/  ULEA UR4, UR4, UR49, 0x3 ;  /* 0x0000003104047291 */ /* 0x000fe2000f8e18ff */
[----:B-1----:R-:W-:-:S04]  /*45c0*/  LOP3.LUT R2, R11, UR5, RZ, 0x3c, !PT ;  /* 0x000000050b027c12 */ /* 0x002fc8000f8e3cff */
[----:B------:R-:W-:-:S04]  /*45d0*/  SHF.L.U32 R2, R2, 0x1f, RZ ;  /* 0x0000001f02027819 */ /* 0x000fc800000006ff */
[----:B------:R-:W1:Y:S02]  /*45e0*/  SYNCS.PHASECHK.TRANS64.TRYWAIT P0, [UR4], R2 ;  /* 0x00000002ff0075a7 */ /* 0x000e640008001104 */
[----:B-1----:R-:W-:Y:S05]  /*45f0*/  @!P0 BRA `(.L_x_70) ;  /* 0x0000005800848947 */ /* 0x002fea0003800000 */
.L_x_156:
[----:B------:R-:W-:Y:S01]  /*4600*/  NOP ;  /* 0x0000000000007918 */ /* 0x000fe20000000000 */
[----:B-1----:R-:W1:Y:S01]  /*4610*/  LDS R0, [UR7+0x14] ;  /* 0x00001407ff007984 */ /* 0x002e620008000800 */
[----:B------:R-:W-:Y:S01]  /*4620*/  ULOP3.LUT UR4, UR45, 0xffff, URZ, 0xc0, !UPT ;  /* 0x0000ffff2d047892 */ /* 0x000fe2000f8ec0ff */
[----:B------:R-:W-:Y:S01]  /*4630*/  UMOV UR5, 0xffff ;  /* 0x0000ffff00057882 */ /* 0x000fe20000000000 */
[----:B------:R-:W-:Y:S02]  /*4640*/  UMOV UR6, 0x1 ;  /* 0x0000000100067882 */ /* 0x000fe40000000000 */
[----:B------:R-:W-:-:S04]  /*4650*/  USHF.R.U32.HI UR4, URZ, 0x5, UR4 ;  /* 0x00000005ff047899 */ /* 0x000fc80008011604 */
[----:B------:R-:W-:Y:S02]  /*4660*/  USHF.L.U32 UR5, UR5, UR4, URZ ;  /* 0x0000000405057299 */ /* 0x000fe400080006ff */
[----:B------:R-:W-:-:S04]  /*4670*/  USHF.L.U32 UR4, UR6, UR4, URZ ;  /* 0x0000000406047299 */ /* 0x000fc800080006ff */
[----:B-1----:R-:W-:-:S04]  /*4680*/  LOP3.LUT R0, R0, UR5, RZ, 0xc0, !PT ;  /* 0x0000000500007c12 */ /* 0x002fc8000f8ec0ff */
[----:B------:R-:W-:-:S13]  /*4690*/  ISETP.NE.AND P0, PT, R0, UR5, PT ;  /* 0x0000000500007c0c */ /* 0x000fda000bf05270 */
[----:B------:R-:W-:Y:S05]  /*46a0*/  @P0 BRA `(.L_x_71) ;  /* 0x0000000000580947 */ /* 0x000fea0003800000 */
[----:B------:R-:W1:Y:S02]  /*46b0*/  LDS R0, [UR7+0x18] ;  /* 0x00001807ff007984 */ /* 0x000e640008000800 */
[----:B-1----:R-:W-:-:S04]  /*46c0*/  LOP3.LUT R0, R0, UR4, RZ, 0xc0, !PT ;  /* 0x0000000400007c12 */ /* 0x002fc8000f8ec0ff */
[----:B------:R-:W-:-:S13]  /*46d0*/  ISETP.NE.AND P0, PT, R0, UR4, PT ;  /* 0x0000000400007c0c */ /* 0x000fda000bf05270 */
[----:B------:R-:W-:Y:S05]  /*46e0*/  @P0 BRA `(.L_x_72) ;  /* 0x00000000003c0947 */ /* 0x000fea0003800000 */
[----:B------:R-:W1:Y:S01]  /*46f0*/  S2R R2, SR_LANEID ;  /* 0x0000000000027919 */ /* 0x000e620000000000 */
[----:B------:R-:W-:-:S06]  /*4700*/  ULOP3.LUT UR5, URZ, UR5, URZ, 0x33, !UPT ;  /* 0x00000005ff057292 */ /* 0x000fcc000f8e33ff */
[----:B------:R-:W-:-:S04]  /*4710*/  IMAD.U32 R0, RZ, RZ, UR5 ;  /* 0x00000005ff007e24 */ /* 0x000fc8000f8e00ff */
[----:B------:R3:W2:Y:S02]  /*4720*/  REDUX UR8, R0 ;  /* 0x00000000000873c4 */ /* 0x0006a40000000000 */
[----:B------:R1:W-:Y:S01]  /*4730*/  UTCATOMSWS.AND URZ, UR5 ;  /* 0x0000000500ff79e3 */ /* 0x0003e20008000000 */
[----:B---3--:R-:W-:Y:S01]  /*4740*/  LOP3.LUT R0, RZ, UR4, RZ, 0x33, !PT ;  /* 0x00000004ff007c12 */ /* 0x008fe2000f8e33ff */
[----:B------:R-:W-:Y:S02]  /*4750*/  VOTEU.ANY UR4, UPT, PT ;  /* 0x0000000000047886 */ /* 0x000fe400038e0100 */
[----:B------:R-:W-:Y:S02]  /*4760*/  UFLO.U32 UR4, UR4 ;  /* 0x00000004000472bd */ /* 0x000fe400080e0000 */
[----:B------:R-:W3:Y:S04]  /*4770*/  REDUX UR6, R0 ;  /* 0x00000000000673c4 */ /* 0x000ee80000000000 */
[----:B-1----:R-:W-:-:S02]  /*4780*/  ISETP.EQ.U32.AND P0, PT, R2, UR4, PT ;  /* 0x0000000402007c0c */ /* 0x002fc4000bf02070 */
[----:B--2---:R-:W-:-:S11]  /*4790*/  MOV R2, UR8 ;  /* 0x0000000800027c02 */ /* 0x004fd60008000f00 */
[----:B------:R1:W-:Y:S01]  /*47a0*/  @P0 ATOMS.AND RZ, [UR7+0x14], R2 ;  /* 0x00001402ffff098c */ /* 0x0003e2000a800007 */
[----:B---3--:R-:W-:-:S05]  /*47b0*/  IMAD.U32 R0, RZ, RZ, UR6 ;  /* 0x00000006ff007e24 */ /* 0x008fca000f8e00ff */
[----:B------:R1:W-:Y:S01]  /*47c0*/  @P0 ATOMS.AND RZ, [UR7+0x18], R0 ;  /* 0x00001800ffff098c */ /* 0x0003e2000a800007 */
[----:B------:R-:W-:Y:S05]  /*47d0*/  BRA `(.L_x_73) ;  /* 0x0000000000147947 */ /* 0x000fea0003800000 */
.L_x_72:
[----:B------:R-:W-:Y:S02]  /*47e0*/  MOV R2, 0x4800 ;  /* 0x0000480000027802 */ /* 0x000fe40000000f00 */
[----:B--2-45:R-:W-:Y:S05]  /*47f0*/  CALL.REL.NOINC `($__internal_0_$__cuda_sm10x_tcgen05_guardrail_trap_col_being_dealloced_not_returned_by_alloc) ;  /* 0x0000005c006c7944 */ /* 0x034fea0003c00000 */
[----:B------:R-:W-:Y:S05]  /*4800*/  BRA `(.L_x_73) ;  /* 0x0000000000087947 */ /* 0x000fea0003800000 */
.L_x_71:
[----:B------:R-:W-:Y:S02]  /*4810*/  MOV R2, 0x4830 ;  /* 0x0000483000027802 */ /* 0x000fe40000000f00 */
[----:B--2-45:R-:W-:Y:S05]  /*4820*/  CALL.REL.NOINC `($__internal_2_$__cuda_sm10x_tcgen05_guardrail_trap_unallocated_columns_being_dealloced) ;  /* 0x0000005c00787944 */ /* 0x034fea0003c00000 */
.L_x_73:
[----:B------:R-:W-:Y:S01]  /*4830*/  NOP ;  /* 0x0000000000007918 */ /* 0x000fe20000000000 */
[----:B------:R-:W-:Y:S05]  /*4840*/  EXIT ;  /* 0x000000000000794d */ /* 0x000fea0003800000 */
.L_x_57:
[----:B------:R-:W-:-:S09]  /*4850*/  UISETP.NE.OR UP5, UPT, UR21, 0x3, !UP5 ;  /* 0x000000031500788c */ /* 0x000fd2000efa5670 */
[----:B------:R-:W-:Y:S05]  /*4860*/  BRA.U UP5, `(.L_x_74) ;  /* 0x0000000d05fc7547 */ /* 0x000fea000b800000 */
[----:B------:R-:W1:Y:S01]  /*4870*/  LDC R0, c[0x0][0xf30] ;  /* 0x0003cc00ff007b82 */ /* 0x000e620000000800 */
[----:B------:R-:W-:Y:S01]  /*4880*/  UMOV UR4, 0x400 ;  /* 0x0000040000047882 */ /* 0x000fe20000000000 */
[----:B------:R-:W-:Y:S01]  /*4890*/  IMAD.MOV.U32 R32, RZ, RZ, 0x1 ;  /* 0x00000001ff207424 */ /* 0x000fe200078e00ff */
[----:B------:R-:W-:Y:S01]  /*48a0*/  ULEA UR4, UR59, UR4, 0x18 ;  /* 0x000000043b047291 */ /* 0x000fe2000f8ec0ff */
[----:B------:R-:W-:Y:S01]  /*48b0*/  CS2R R30, SRZ ;  /* 0x00000000001e7805 */ /* 0x000fe2000001ff00 */
[----:B------:R-:W-:Y:S01]  /*48c0*/  IMAD.MOV.U32 R27, RZ, RZ, 0x2000 ;  /* 0x00002000ff1b7424 */ /* 0x000fe200078e00ff */
[----:B------:R-:W-:Y:S02]  /*48d0*/  UPLOP3.LUT UP0, UPT, UPT, UPT, UPT, 0x40, 0x4 ;  /* 0x000000000004789c */ /* 0x000fe40003f0e870 */
[----:B------:R-:W3:Y:S01]  /*48e0*/  LDC R26, c[0x0][0x370] ;  /* 0x0000dc00ff1a7b82 */ /* 0x000ee20000000800 */
[----:B------:R-:W-:Y:S02]  /*48f0*/  UIADD3 UR13, UPT, UPT, UR4, 0x38, URZ ;  /* 0x00000038040d7890 */ /* 0x000fe4000fffe0ff */
[----:B------:R-:W-:-:S02]  /*4900*/  UIADD3 UR33, UPT, UPT, UR4, 0x20, URZ ;  /* 0x0000002004217890 */ /* 0x000fc4000fffe0ff */
[----:B------:R-:W-:Y:S02]  /*4910*/  UIADD3 UR25, UPT, UPT, UR4, 0x28, URZ ;  /* 0x0000002804197890 */ /* 0x000fe4000fffe0ff */
[----:B------:R-:W-:Y:S01]  /*4920*/  UIADD3 UR17, UPT, UPT, UR4, 0x30, URZ ;  /* 0x0000003004117890 */ /* 0x000fe2000fffe0ff */
[----:B------:R-:W4:Y:S01]  /*4930*/  LDC R3, c[0x0][0xf0c] ;  /* 0x0003c300ff037b82 */ /* 0x000f220000000800 */
[----:B------:R-:W-:-:S07]  /*4940*/  UPRMT UR13, UR59, 0x654, UR13 ;  /* 0x000006543b0d7896 */ /* 0x000fce000800000d */
[----:B------:R-:W2:Y:S01]  /*4950*/  LDC R24, c[0x0][0xf20] ;  /* 0x0003c800ff187b82 */ /* 0x000ea20000000800 */
[----:B-1----:R-:W-:-:S07]  /*4960*/  ISETP.NE.AND P1, PT, R0, 0x1, PT ;  /* 0x000000010000780c */ /* 0x002fce0003f25270 */
[----:B------:R-:W1:Y:S08]  /*4970*/  LDC.64 R34, c[0x0][0x348] ;  /* 0x0000d200ff227b82 */ /* 0x000e700000000a00 */
[----:B------:R-:W1:Y:S08]  /*4980*/  LDC.64 R14, c[0x0][0xc88] ;  /* 0x00032200ff0e7b82 */ /* 0x000e700000000a00 */
[----:B------:R-:W1:Y:S08]  /*4990*/  LDC.64 R18, c[0x0][0xf10] ;  /* 0x0003c400ff127b82 */ /* 0x000e700000000a00 */
[----:B------:R-:W1:Y:S08]  /*49a0*/  LDC.64 R6, c[0x0][0xf18] ;  /* 0x0003c600ff067b82 */ /* 0x000e700000000a00 */
[----:B------:R-:W1:Y:S08]  /*49b0*/  LDC.64 R4, c[0x0][0xf28] ;  /* 0x0003ca00ff047b82 */ /* 0x000e700000000a00 */
[----:B------:R-:W1:Y:S08]  /*49c0*/  LDC.64 R16, c[0x0][0xc90] ;  /* 0x00032400ff107b82 */ /* 0x000e700000000a00 */
[----:B--234-:R-:W1:Y:S02]  /*49d0*/  LDC R25, c[0x0][0x374] ;  /* 0x0000dd00ff197b82 */ /* 0x01ce640000000800 */
.L_x_85:
[C---:B------:R-:W-:Y:S02]  /*49e0*/  LEA R0, R31.reuse, UR4, 0x3 ;  /* 0x000000041f007c11 */ /* 0x040fe4000f8e18ff */
[----:B------:R-:W-:Y:S02]  /*49f0*/  SHF.L.U32 R2, R30, 0x1f, RZ ;  /* 0x0000001f1e027819 */ /* 0x000fe400000006ff */
[----:B------:R-:W-:Y:S02]  /*4a00*/  LEA R20, R31, UR4, 0x4 ;  /* 0x000000041f147c11 */ /* 0x000fe4000f8e20ff */
[----:B--2---:R-:W2:Y:S02]  /*4a10*/  SYNCS.PHASECHK.TRANS64.TRYWAIT P0, [R0+URZ+0x70], R2 ;  /* 0x00007002000075a7 */ /* 0x004ea400080011ff */
[----:B--2---:R-:W-:Y:S05]  /*4a20*/  @!P0 BRA `(.L_x_75) ;  /* 0x0000005400908947 */ /* 0x004fea0003800000 */
.L_x_157:
[----:B------:R-:W-:Y:S01]  /*4a30*/  ISETP.GE.AND P0, PT, R40, 0x1, PT ;  /* 0x000000012800780c */ /* 0x000fe20003f06270 */
[----:B------:R-:W3:Y:S01]  /*4a40*/  LDS.128 R20, [R20+0xe0] ;  /* 0x0000e00014147984 */ /* 0x000ee20000000c00 */
[----:B-1----:R-:W-:Y:S01]  /*4a50*/  ISETP.NE.U32.AND P5, PT, R16, RZ, PT ;  /* 0x000000ff1000720c */ /* 0x002fe20003fa5070 */
[----:B--2---:R-:W-:Y:S01]  /*4a60*/  VIADD R0, R0, 0x80 ;  /* 0x0000008000007836 */ /* 0x004fe20000000000 */
[----:B------:R-:W-:Y:S01]  /*4a70*/  ISETP.NE.U32.AND P4, PT, R16, RZ, PT ;  /* 0x000000ff1000720c */ /* 0x000fe20003f85070 */
[----:B------:R-:W-:Y:S01]  /*4a80*/  USHF.L.U32 UR35, UR20, 0x7, URZ ;  /* 0x0000000714237899 */ /* 0x000fe200080006ff */
[C---:B------:R-:W-:Y:S01]  /*4a90*/  ISETP.NE.AND.EX P5, PT, R17.reuse, RZ, PT, P5 ;  /* 0x000000ff1100720c */ /* 0x040fe20003fa5350 */
[----:B------:R-:W-:Y:S01]  /*4aa0*/  USHF.L.U32 UR34, UR12, 0x7, URZ ;  /* 0x000000070c227899 */ /* 0x000fe200080006ff */
[----:B------:R-:W-:Y:S01]  /*4ab0*/  PRMT R0, RZ, 0x654, R0 ;  /* 0x00000654ff007816 */ /* 0x000fe20000000000 */
[----:B------:R-:W-:Y:S01]  /*4ac0*/  @!PT LDS RZ, [RZ] ;  /* 0x00000000fffff984 */ /* 0x000fe20000000800 */
[----:B------:R-:W-:Y:S01]  /*4ad0*/  @!PT LDS RZ, [RZ] ;  /* 0x00000000fffff984 */ /* 0x000fe20000000800 */
[----:B------:R-:W-:Y:S01]  /*4ae0*/  @!PT LDS RZ, [RZ] ;  /* 0x00000000fffff984 */ /* 0x000fe20000000800 */
[----:B------:R-:W-:Y:S01]  /*4af0*/  @!PT LDS RZ, [RZ] ;  /* 0x00000000fffff984 */ /* 0x000fe20000000800 */
[----:B------:R1:W-:Y:S06]  /*4b00*/  MEMBAR.ALL.CTA ;  /* 0x0000000000007992 */ /* 0x0003ec0000008000 */
[----:B-1----:R-:W1:Y:S01]  /*4b10*/  FENCE.VIEW.ASYNC.S ;  /* 0x00000000000073c6 */ /* 0x002e620000000000 */
[----:B------:R-:W-:Y:S02]  /*4b20*/  ISETP.NE.AND.EX P4, PT, R17, RZ, PT, P4 ;  /* 0x000000ff1100720c */ /* 0x000fe40003f85340 */
[----:B------:R-:W-:Y:S01]  /*4b30*/  SHF.L.U32 R28, R32, 0x1f, RZ ;  /* 0x0000001f201c7819 */ /* 0x000fe200000006ff */
[----:B-1----:R1:W-:Y:S01]  /*4b40*/  SYNCS.ARRIVE.TRANS64.RED.A1T0 RZ, [R0+URZ], RZ ;  /* 0x000000ff00ff79a7 */ /* 0x0023e200081004ff */
[----:B---3--:R-:W-:Y:S11]  /*4b50*/  LOP3.LUT P3, RZ, R22, 0x1, RZ, 0xc0, !PT ;  /* 0x0000000116ff7812 */ /* 0x008ff6000786c0ff */
[----:B------:R-:W-:Y:S02]  /*4b60*/  @!UPT UIADD3 URZ, UPT, UPT, URZ, URZ, URZ ;  /* 0x000000fffffff290 */ /* 0x000fe4000fffe0ff */
[----:B------:R-:W-:Y:S02]  /*4b70*/  @P3 MOV R11, R20 ;  /* 0x00000014000b3202 */ /* 0x000fe40000000f00 */
[----:B------:R-:W-:Y:S01]  /*4b80*/  @P3 LOP3.LUT R10, R21, 0xffff, RZ, 0xc0, !PT ;  /* 0x0000ffff150a3812 */ /* 0x000fe200078ec0ff */
[----:B-1----:R-:W-:Y:S06]  /*4b90*/  @!P0 BRA `(.L_x_76) ;  /* 0x0000000000a48947 */ /* 0x002fec0003800000 */
[-C--:B------:R-:W-:Y:S01]  /*4ba0*/  IMAD.HI.U32 R0, R25, R7.reuse, RZ ;  /* 0x0000000719007227 */ /* 0x080fe200078e00ff */
[----:B------:R-:W-:Y:S02]  /*4bb0*/  ISETP.NE.AND P0, PT, R6, 0x1, PT ;  /* 0x000000010600780c */ /* 0x000fe40003f05270 */
[----:B------:R-:W-:Y:S01]  /*4bc0*/  ISETP.NE.AND P2, PT, R40, 0x1, PT ;  /* 0x000000012800780c */ /* 0x000fe20003f45270 */
[----:B------:R-:W-:Y:S01]  /*4bd0*/  IMAD.HI.U32 R9, R26, R18, RZ ;  /* 0x000000121a097227 */ /* 0x000fe200078e00ff */
[----:B------:R-:W-:Y:S02]  /*4be0*/  SHF.R.U32.HI R0, RZ, R24, R0 ;  /* 0x00000018ff007219 */ /* 0x000fe40000011600 */
[----:B------:R-:W-:Y:S01]  /*4bf0*/  ISETP.NE.AND P6, PT, R3, 0x1, PT ;  /* 0x000000010300780c */ /* 0x000fe20003fc5270 */
[----:B------:R-:W-:Y:S01]  /*4c00*/  IMAD.HI.U32 R13, R10, R7, RZ ;  /* 0x000000070a0d7227 */ /* 0x000fe200078e00ff */
[----:B------:R-:W-:Y:S02]  /*4c10*/  SHF.R.U32.HI R9, RZ, R19, R9 ;  /* 0x00000013ff097219 */ /* 0x000fe40000011609 */
[----:B------:R-:W-:Y:S01]  /*4c20*/  SEL R0, R25, R0, !P0 ;  /* 0x0000000019007207 */ /* 0x000fe20004000000 */
[----:B------:R-:W-:Y:S01]  /*4c30*/  IMAD.HI.U32 R12, R11, R18, RZ ;  /* 0x000000120b0c7227 */ /* 0x000fe200078e00ff */
[----:B------:R-:W-:Y:S03]  /*4c40*/  SEL R9, R26, R9, !P6 ;  /* 0x000000091a097207 */ /* 0x000fe60007000000 */
[-C--:B------:R-:W-:Y:S01]  /*4c50*/  IMAD.HI.U32 R8, R0, R4.reuse, RZ ;  /* 0x0000000400087227 */ /* 0x080fe200078e00ff */
[----:B------:R-:W-:Y:S03]  /*4c60*/  SHF.R.U32.HI R12, RZ, R19, R12 ;  /* 0x00000013ff0c7219 */ /* 0x000fe6000001160c */
[----:B------:R-:W-:Y:S01]  /*4c70*/  IMAD.HI.U32 R2, R9, R4, RZ ;  /* 0x0000000409027227 */ /* 0x000fe200078e00ff */
[-C--:B------:R-:W-:Y:S02]  /*4c80*/  @P2 SHF.R.U32.HI R0, RZ, R5.reuse, R8 ;  /* 0x00000005ff002219 */ /* 0x080fe40000011608 */
[----:B------:R-:W-:Y:S02]  /*4c90*/  SHF.R.U32.HI R8, RZ, R24, R13 ;  /* 0x00000018ff087219 */ /* 0x000fe4000001160d */
[----:B------:R-:W-:Y:S01]  /*4ca0*/  @P2 SHF.R.U32.HI R9, RZ, R5, R2 ;  /* 0x00000005ff092219 */ /* 0x000fe20000011602 */
[----:B------:R-:W-:Y:S01]  /*4cb0*/  IMAD R0, R40, R0, RZ ;  /* 0x0000000028007224 */ /* 0x000fe200078e02ff */
[----:B------:R-:W-:Y:S02]  /*4cc0*/  SEL R8, R10, R8, !P0 ;  /* 0x000000080a087207 */ /* 0x000fe40004000000 */
[----:B------:R-:W-:Y:S01]  /*4cd0*/  SEL R2, R11, R12, !P6 ;  /* 0x0000000c0b027207 */ /* 0x000fe20007000000 */
[----:B------:R-:W-:Y:S01]  /*4ce0*/  IMAD R12, R40, R9, RZ ;  /* 0x00000009280c7224 */ /* 0x000fe200078e02ff */
[C---:B------:R-:W-:Y:S01]  /*4cf0*/  ISETP.GE.AND P0, PT, R8.reuse, R0, PT ;  /* 0x000000000800720c */ /* 0x040fe20003f06270 */
[----:B------:R-:W-:Y:S03]  /*4d00*/  IMAD.HI.U32 R0, R8, R4, RZ ;  /* 0x0000000408007227 */ /* 0x000fe600078e00ff */
[----:B------:R-:W-:Y:S02]  /*4d10*/  ISETP.GE.OR P0, PT, R2, R12, P0 ;  /* 0x0000000c0200720c */ /* 0x000fe40000706670 */
[-C--:B------:R-:W-:Y:S04]  /*4d20*/  SHF.R.U32.HI R0, RZ, R5.reuse, R0 ;  /* 0x00000005ff007219 */ /* 0x080fe80000011600 */
[----:B------:R-:W-:Y:S05]  /*4d30*/  SEL R13, R8, R0, !P2 ;  /* 0x00000000080d7207 */ /* 0x000fea0005000000 */
[----:B------:R-:W-:Y:S02]  /*4d40*/  IMAD.MOV R12, RZ, RZ, -R13 ;  /* 0x000000ffff0c7224 */ /* 0x000fe400078e0a0d */
[----:B------:R-:W-:Y:S04]  /*4d50*/  @!P0 IMAD.HI.U32 R0, R2, R4, RZ ;  /* 0x0000000402008227 */ /* 0x000fe800078e00ff */
[----:B------:R-:W-:Y:S01]  /*4d60*/  IMAD R12, R40, R12, R8 ;  /* 0x0000000c280c7224 */ /* 0x000fe200078e0208 */
[----:B------:R-:W-:Y:S04]  /*4d70*/  @!P0 SHF.R.U32.HI R0, RZ, R5, R0 ;  /* 0x00000005ff008219 */ /* 0x000fe80000011600 */
[----:B------:R-:W-:Y:S04]  /*4d80*/  @!P0 SEL R0, R2, R0, !P2 ;  /* 0x0000000002008207 */ /* 0x000fe80005000000 */
[----:B------:R-:W-:Y:S01]  /*4d90*/  @!P0 IADD3 R13, PT, PT, R13, -R0, RZ ;  /* 0x800000000d0d8210 */ /* 0x000fe20007ffe0ff */
[----:B------:R-:W-:Y:S01]  /*4da0*/  @!P0 IMAD R0, R9, R12, R0 ;  /* 0x0000000c09008224 */ /* 0x000fe200078e0200 */
[----:B------:R-:W-:Y:S01]  /*4db0*/  IADD3 R9, PT, PT, -R8, RZ, RZ ;  /* 0x000000ff08097210 */ /* 0x000fe20007ffe1ff */
[--C-:B------:R-:W-:Y:S02]  /*4dc0*/  IMAD.MOV R12, RZ, RZ, -R2.reuse ;  /* 0x000000ffff0c7224 */ /* 0x100fe400078e0a02 */
[----:B------:R-:W-:Y:S02]  /*4dd0*/  @!P0 IMAD R8, R13, R40, R2 ;  /* 0x000000280d088224 */ /* 0x000fe400078e0202 */
[----:B------:R-:W-:Y:S02]  /*4de0*/  @!P0 IMAD.MOV.U32 R2, RZ, RZ, R0 ;  /* 0x000000ffff028224 */ /* 0x000fe400078e0000 */
[----:B------:R-:W-:Y:S02]  /*4df0*/  IMAD R11, R3, R12, R11 ;  /* 0x0000000c030b7224 */ /* 0x000fe400078e020b */
[----:B------:R-:W-:Y:S02]  /*4e00*/  IMAD R10, R6, R9, R10 ;  /* 0x00000009060a7224 */ /* 0x000fe400078e020a */
[----:B------:R-:W-:Y:S02]  /*4e10*/  IMAD R11, R2, R3, R11 ;  /* 0x00000003020b7224 */ /* 0x000fe400078e020b */
[----:B------:R-:W-:Y:S02]  /*4e20*/  IMAD R10, R8, R6, R10 ;  /* 0x00000006080a7224 */ /* 0x000fe400078e020a */
.L_x_76:
[----:B------:R-:W-:Y:S05]  /*4e30*/  BRA.U UP0, `(.L_x_77) ;  /* 0x0000000100107547 */ /* 0x000fea000b800000 */
[----:B------:R-:W-:Y:S04]  /*4e40*/  MOV R2, UR56 ;  /* 0x0000003800027c02 */ /* 0x000fe80008000f00 */
[----:B------:R-:W-:Y:S04]  /*4e50*/  SHF.L.U32 R2, R2, 0x1f, RZ ;  /* 0x0000001f02027819 */ /* 0x000fe800000006ff */
[----:B------:R-:W1:Y:S02]  /*4e60*/  SYNCS.PHASECHK.TRANS64.TRYWAIT P0, [UR4+0x68], R2 ;  /* 0x00006802ff0075a7 */ /* 0x000e640008001104 */
[----:B-1----:R-:W-:Y:S05]  /*4e70*/  @!P0 BRA `(.L_x_78) ;  /* 0x0000005000908947 */ /* 0x002fea0003800000 */
.L_x_77:
[----:B------:R-:W-:Y:S05]  /*4e80*/  @!P5 BRA `(.L_x_79) ;  /* 0x00000000002cd947 */ /* 0x000fea0003800000 */
[----:B------:R-:W-:Y:S01]  /*4e90*/  ISETP.NE.U32.AND P0, PT, R14, RZ, PT ;  /* 0x000000ff0e00720c */ /* 0x000fe20003f05070 */
[----:B------:R-:W-:Y:S03]  /*4ea0*/  IMAD.MOV.U32 R88, RZ, RZ, 0x1 ;  /* 0x00000001ff587424 */ /* 0x000fe600078e00ff */
[----:B------:R-:W-:Y:S11]  /*4eb0*/  ISETP.NE.AND.EX P0, PT, R15, RZ, PT, P0 ;  /* 0x000000ff0f00720c */ /* 0x000ff60003f05300 */
[----:B------:R-:W-:Y:S02]  /*4ec0*/  @!UPT UIADD3 URZ, UPT, UPT, URZ, URZ, URZ ;  /* 0x000000fffffff290 */ /* 0x000fe4000fffe0ff */
[----:B------:R-:W2:Y:S01]  /*4ed0*/  @P0 LDC.64 R8, c[0x0][0xc88] ;  /* 0x00032200ff080b82 */ /* 0x000ea20000000a00 */
[----:B-1----:R-:W-:Y:S04]  /*4ee0*/  @P0 IMAD R0, R16, UR52, RZ ;  /* 0x0000003410000c24 */ /* 0x002fe8000f8e02ff */
[----:B--2---:R-:W-:Y:S04]  /*4ef0*/  @P0 IMAD.WIDE R8, R0, 0x4, R8 ;  /* 0x0000000400080825 */ /* 0x004fe800078e0208 */
[----:B------:R-:W-:Y:S01]  /*4f00*/  HFMA2 R0, -RZ, RZ, 0, 5.9604644775390625e-08 ;  /* 0x00000001ff007431 */ /* 0x000fe200000001ff */
[----:B-----5:R2:W5:Y:S04]  /*4f10*/  @P0 LDG.E R49, desc[UR54][R8.64] ;  /* 0x0000003608310981 */ /* 0x020568000c1e1900 */
[----:B------:R-:W-:Y:S01]  /*4f20*/  @!P0 PRMT R88, R0, 0x7610, R88 ;  /* 0x0000761000588816 */ /* 0x000fe20000000058 */
[----:B--2---:R-:W3:Y:S06]  /*4f30*/  @!P0 LDC R49, c[0x0][0xc80] ;  /* 0x00032000ff318b82 */ /* 0x004eec0000000800 */
.L_x_79:
[----:B---3-5:R-:W-:Y:S01]  /*4f40*/  @!P4 FSETP.EQ.AND P0, PT, R49, RZ, PT ;  /* 0x000000ff3100c20b */ /* 0x028fe20003f02000 */
[----:B------:R-:W-:Y:S01]  /*4f50*/  @!UPT UIADD3 URZ, UPT, UPT, URZ, URZ, URZ ;  /* 0x000000fffffff290 */ /* 0x000fe2000fffe0ff */
[----:B------:R-:W-:Y:S11]  /*4f60*/  @!P4 BRA `(.L_x_80) ;  /* 0x000000000018c947 */ /* 0x000ff60003800000 */
[----:B------:R-:W-:Y:S02]  /*4f70*/  LOP3.LUT P2, RZ, R88, 0xff, RZ, 0xc0, !PT ;  /* 0x000000ff58ff7812 */ /* 0x000fe4000784c0ff */
[----:B------:R-:W-:Y:S04]  /*4f80*/  ISETP.NE.U32.AND P0, PT, R14, RZ, PT ;  /* 0x000000ff0e00720c */ /* 0x000fe80003f05070 */
[----:B------:R-:W-:Y:S04]  /*4f90*/  ISETP.NE.AND.EX P0, PT, R15, RZ, PT, P0 ;  /* 0x000000ff0f00720c */ /* 0x000fe80003f05300 */
[----:B------:R-:W-:Y:S03]  /*4fa0*/  PLOP3.LUT P0, PT, P0, PT, PT, 0x8, 0x80 ;  /* 0x000000000080781c */ /* 0x000fe6000070e170 */
[----:B------:R-:W-:Y:S11]  /*4fb0*/  @P2 FSETP.EQ.AND P0, PT, R49, RZ, PT ;  /* 0x000000ff3100220b */ /* 0x000ff60003f02000 */
[----:B------:R-:W-:Y:S02]  /*4fc0*/  @!UPT UIADD3 URZ, UPT, UPT, URZ, URZ, URZ ;  /* 0x000000fffffff290 */ /* 0x000fe4000fffe0ff */
.L_x_80:
[----:B------:R-:W2:Y:S01]  /*4fd0*/  SYNCS.PHASECHK.TRANS64.TRYWAIT P2, [UR4+0x40], R28 ;  /* 0x0000401cff0075a7 */ /* 0x000ea20008041104 */
[----:B------:R-:W-:Y:S04]  /*4fe0*/  ELECT P4, URZ, PT ;  /* 0x0000000000ff782f */ /* 0x000fe80003880000 */
[----:B------:R-:W-:Y:S11]  /*4ff0*/  PLOP3.LUT P4, PT, P0, P4, PT, 0xf2, 0x2f ;  /* 0x00000000002f781c */ /* 0x000ff60000789e72 */
[----:B------:R-:W-:Y:S02]  /*5000*/  @!UPT UIADD3 URZ, UPT, UPT, URZ, URZ, URZ ;  /* 0x000000fffffff290 */ /* 0x000fe4000fffe0ff */
[----:B------:R-:W-:Y:S05]  /*5010*/  @!P4 IADD3 R8, P0, PT, R34, 0x980, RZ ;  /* 0x000009802208c810 */ /* 0x000fea0007f1e0ff */
[----:B-1----:R-:W-:Y:S01]  /*5020*/  @!P4 IMAD.X R2, RZ, RZ, R35, P0 ;  /* 0x000000ffff02c224 */ /* 0x002fe200000e0623 */
[----:B--2---:R-:W-:Y:S07]  /*5030*/  @!P2 BRA `(.L_x_81) ;  /* 0x000000500038a947 */ /* 0x004fee0003800000 */
.L_x_160:
[----:B------:R-:W-:Y:S01]  /*5040*/  @!P4 R2UR UR6, R8 ;  /* 0x000000000806c2ca */ /* 0x000fe200000e0000 */
[----:B------:R-:W-:Y:S01]  /*5050*/  VOTEU.ALL UP0, P4 ;  /* 0x0000000000ff7886 */ /* 0x000fe20002000000 */
[----:B------:R-:W-:Y:S01]  /*5060*/  @!P4 R2UR UR5, R2 ;  /* 0x000000000205c2ca */ /* 0x000fe200000e0000 */
[----:B-1----:R-:W-:Y:S01]  /*5070*/  @!P4 IMAD.MOV.U32 R0, RZ, RZ, 0x2000 ;  /* 0x00002000ff00c424 */ /* 0x002fe200078e00ff */
[----:B------:R-:W-:Y:S01]  /*5080*/  UMOV UR8, 0x0 ;  /* 0x0000000000087882 */ /* 0x000fe20000000000 */
[----:B------:R-:W-:Y:S01]  /*5090*/  UMOV UR9, 0x10000000 ;  /* 0x1000000000097882 */ /* 0x000fe20000000000 */
[----:B------:R-:W-:Y:S01]  /*50a0*/  @!UP0 UIADD3 UR32, UPT, UPT, UR4, 0x200, URZ ;  /* 0x0000020004208890 */ /* 0x000fe2000fffe0ff */
[----:B------:R-:W-:Y:S01]  /*50b0*/  VOTEU.ALL UP0, P4 ;  /* 0x0000000000ff7886 */ /* 0x000fe20002000000 */
[----:B------:R-:W-:Y:S05]  /*50c0*/  UMOV UR36, UR52 ;  /* 0x0000003400247c82 */ /* 0x000fea0008000000 */
[----:B------:R-:W-:Y:S02]  /*50d0*/  IMAD.U32 R8, RZ, RZ, UR6 ;  /* 0x00000006ff087e24 */ /* 0x000fe4000f8e00ff */
[----:B------:R-:W-:Y:S01]  /*50e0*/  IMAD.U32 R9, RZ, RZ, UR5 ;  /* 0x00000005ff097e24 */ /* 0x000fe2000f8e00ff */
[----:B------:R-:W-:Y:S02]  /*50f0*/  UPRMT UR5, UR59, 0x654, UR33 ;  /* 0x000006543b057896 */ /* 0x000fe40008000021 */
[----:B------:R-:W-:Y:S02]  /*5100*/  @!P4 R2UR UR6, R8 ;  /* 0x000000000806c2ca */ /* 0x000fe400000e0000 */
[----:B------:R-:W-:Y:S02]  /*5110*/  @!P4 R2UR UR7, R9 ;  /* 0x000000000907c2ca */ /* 0x000fe400000e0000 */
[----:B------:R-:W-:Y:S05]  /*5120*/  @!P4 IADD3 R8, P0, PT, R34, 0x980, RZ ;  /* 0x000009802208c810 */ /* 0x000fea0007f1e0ff */
[----:B------:R-:W-:Y:S06]  /*5130*/  @!P4 IMAD.X R2, RZ, RZ, R35, P0 ;  /* 0x000000ffff02c224 */ /* 0x000fec00000e0623 */
[----:B------:R1:W-:Y:S01]  /*5140*/  @!UP0 UTMALDG.3D [UR32], [UR6], desc[UR8] ;  /* 0x00000820060085b4 */ /* 0x0003e20008011000 */
[----:B------:R1:W-:Y:S01]  /*5150*/  @!P4 SYNCS.ARRIVE.TRANS64.RED.A0TR RZ, [UR4+0x20], R0 ;  /* 0x00002000ffffc9a7 */ /* 0x0003e20008300404 */
[----:B------:R-:W-:Y:S01]  /*5160*/  SYNCS.ARRIVE.TRANS64.RED.A1T0 RZ, [UR5], RZ ;  /* 0x000000ffffff79a7 */ /* 0x000fe20008100405 */
[----:B------:R-:W2:Y:S02]  /*5170*/  SYNCS.PHASECHK.TRANS64.TRYWAIT P2, [UR4+0x48], R28 ;  /* 0x0000481cff0075a7 */ /* 0x000ea40008041104 */
[----:B-12---:R-:W-:Y:S05]  /*5180*/  @!P2 BRA `(.L_x_82) ;  /* 0x0000004c00fca947 */ /* 0x006fea0003800000 */
.L_x_162:
[----:B------:R-:W-:Y:S01]  /*5190*/  @!P4 R2UR UR6, R8 ;  /* 0x000000000806c2ca */ /* 0x000fe200000e0000 */
[----:B------:R-:W-:Y:S01]  /*51a0*/  VOTEU.ALL UP0, P4 ;  /* 0x0000000000ff7886 */ /* 0x000fe20002000000 */
[----:B------:R-:W-:Y:S01]  /*51b0*/  @!P4 R2UR UR5, R2 ;  /* 0x000000000205c2ca */ /* 0x000fe200000e0000 */
[----:B-1----:R-:W-:Y:S01]  /*51c0*/  @!P4 IMAD.MOV.U32 R0, RZ, RZ, 0x2000 ;  /* 0x00002000ff00c424 */ /* 0x002fe200078e00ff */
[----:B------:R-:W-:Y:S01]  /*51d0*/  UMOV UR8, 0x0 ;  /* 0x0000000000087882 */ /* 0x000fe20000000000 */
[----:B------:R-:W-:Y:S01]  /*51e0*/  UMOV UR9, 0x10000000 ;  /* 0x1000000000097882 */ /* 0x000fe20000000000 */
[----:B------:R-:W-:Y:S02]  /*51f0*/  @!UP0 UIADD3 UR26, UPT, UPT, UR34, 0x20, URZ ;  /* 0x00000020221a8890 */ /* 0x000fe4000fffe0ff */
[----:B------:R-:W-:Y:S01]  /*5200*/  @!UP0 UIADD3 UR24, UPT, UPT, UR4, 0x2200, URZ ;  /* 0x0000220004188890 */ /* 0x000fe2000fffe0ff */
[----:B------:R-:W-:Y:S01]  /*5210*/  VOTEU.ALL UP0, P4 ;  /* 0x0000000000ff7886 */ /* 0x000fe20002000000 */
[----:B------:R-:W-:Y:S01]  /*5220*/  UMOV UR27, UR35 ;  /* 0x00000023001b7c82 */ /* 0x000fe20008000000 */
[----:B------:R-:W-:Y:S02]  /*5230*/  UMOV UR28, UR52 ;  /* 0x00000034001c7c82 */ /* 0x000fe40008000000 */
        /* <DEDUP_REMOVED lines=12> */
.L_x_164:
[----:B------:R-:W2:Y:S01]  /*5300*/  LDC.64 R12, c[0x0][0xf18] ;  /* 0x0003c600ff0c7b82 */ /* 0x000ea20000000a00 */
[----:B------:R-:W-:Y:S01]  /*5310*/  @!P4 R2UR UR5, R2 ;  /* 0x000000000205c2ca */ /* 0x000fe200000e0000 */
[----:B------:R-:W-:Y:S01]  /*5320*/  VOTEU.ALL UP0, P4 ;  /* 0x0000000000ff7886 */ /* 0x000fe20002000000 */
[----:B------:R-:W-:Y:S01]  /*5330*/  @!P4 R2UR UR6, R8 ;  /* 0x000000000806c2ca */ /* 0x000fe200000e0000 */
[----:B-1----:R-:W-:Y:S01]  /*5340*/  @!P4 IMAD.MOV.U32 R0, RZ, RZ, 0x2000 ;  /* 0x00002000ff00c424 */ /* 0x002fe200078e00ff */
[----:B------:R-:W-:Y:S03]  /*5350*/  UMOV UR8, 0x0 ;  /* 0x0000000000087882 */ /* 0x000fe60000000000 */
[----:B------:R-:W1:Y:S01]  /*5360*/  @!P1 LDC R2, c[0x0][0xf0c] ;  /* 0x0003c300ff029b82 */ /* 0x000e620000000800 */
[----:B------:R-:W-:Y:S01]  /*5370*/  @!UP0 UIADD3 UR18, UPT, UPT, UR34, 0x40, URZ ;  /* 0x0000004022128890 */ /* 0x000fe2000fffe0ff */
[----:B------:R-:W-:Y:S01]  /*5380*/  @P3 SHF.R.U32.HI R29, RZ, 0x10, R21 ;  /* 0x00000010ff1d3819 */ /* 0x000fe20000011615 */
[----:B------:R-:W-:Y:S01]  /*5390*/  @!UP0 UIADD3 UR16, UPT, UPT, UR4, 0x4200, URZ ;  /* 0x0000420004108890 */ /* 0x000fe2000fffe0ff */
[----:B------:R-:W-:Y:S01]  /*53a0*/  VIADD R31, R31, 0x1 ;  /* 0x000000011f1f7836 */ /* 0x000fe20000000000 */
[----:B------:R-:W-:Y:S01]  /*53b0*/  VOTEU.ALL UP0, P4 ;  /* 0x0000000000ff7886 */ /* 0x000fe20002000000 */
[----:B------:R-:W-:Y:S01]  /*53c0*/  UMOV UR9, 0x10000000 ;  /* 0x1000000000097882 */ /* 0x000fe20000000000 */
[----:B------:R-:W-:Y:S01]  /*53d0*/  UMOV UR19, UR35 ;  /* 0x0000002300137c82 */ /* 0x000fe20008000000 */
[----:B------:R-:W-:Y:S01]  /*53e0*/  IMAD.U32 R9, RZ, RZ, UR5 ;  /* 0x00000005ff097e24 */ /* 0x000fe2000f8e00ff */
[----:B------:R-:W-:Y:S01]  /*53f0*/  UMOV UR20, UR52 ;  /* 0x0000003400147c82 */ /* 0x000fe20008000000 */
[----:B------:R-:W-:Y:S01]  /*5400*/  IMAD.U32 R8, RZ, RZ, UR6 ;  /* 0x00000006ff087e24 */ /* 0x000fe2000f8e00ff */
[----:B------:R-:W-:Y:S02]  /*5410*/  UPRMT UR5, UR59, 0x654, UR17 ;  /* 0x000006543b057896 */ /* 0x000fe40008000011 */
[----:B------:R-:W-:Y:S02]  /*5420*/  @!P4 R2UR UR7, R9 ;  /* 0x000000000907c2ca */ /* 0x000fe400000e0000 */
[----:B------:R-:W-:Y:S02]  /*5430*/  @!P4 R2UR UR6, R8 ;  /* 0x000000000806c2ca */ /* 0x000fe400000e0000 */
[----:B------:R-:W3:Y:S11]  /*5440*/  LDC.64 R8, c[0x0][0xf10] ;  /* 0x0003c400ff087b82 */ /* 0x000ef60000000a00 */
[----:B------:R4:W-:Y:S01]  /*5450*/  @!UP0 UTMALDG.3D [UR16], [UR6], desc[UR8] ;  /* 0x00000810060085b4 */ /* 0x0009e20008011000 */
[----:B------:R5:W-:Y:S01]  /*5460*/  @!P4 SYNCS.ARRIVE.TRANS64.RED.A0TR RZ, [UR4+0x30], R0 ;  /* 0x00003000ffffc9a7 */ /* 0x000be20008300404 */
[C---:B---3--:R-:W-:Y:S01]  /*5470*/  @!P1 IMAD.HI.U32 R8, R11.reuse, R8, RZ ;  /* 0x000000080b089227 */ /* 0x048fe200078e00ff */
[----:B--2---:R-:W-:Y:S02]  /*5480*/  @!P1 ISETP.NE.AND P0, PT, R12, 0x1, PT ;  /* 0x000000010c00980c */ /* 0x004fe40003f05270 */
[----:B-1----:R-:W-:Y:S01]  /*5490*/  @!P1 ISETP.NE.AND P2, PT, R2, 0x1, PT ;  /* 0x000000010200980c */ /* 0x002fe20003f45270 */
[----:B------:R-:W-:Y:S01]  /*54a0*/  SYNCS.ARRIVE.TRANS64.RED.A1T0 RZ, [UR5], RZ ;  /* 0x000000ffffff79a7 */ /* 0x000fe20008100405 */
[C---:B------:R-:W-:Y:S01]  /*54b0*/  @!P1 IMAD.HI.U32 R13, R10.reuse, R13, RZ ;  /* 0x0000000d0a0d9227 */ /* 0x040fe200078e00ff */
[----:B------:R-:W-:Y:S04]  /*54c0*/  @!P1 SHF.R.U32.HI R8, RZ, R9, R8 ;  /* 0x00000009ff089219 */ /* 0x000fe80000011608 */
[----:B------:R-:W-:Y:S01]  /*54d0*/  @!P1 SEL R8, R11, R8, !P2 ;  /* 0x000000080b089207 */ /* 0x000fe20005000000 */
[----:B------:R-:W1:Y:S01]  /*54e0*/  SYNCS.PHASECHK.TRANS64.TRYWAIT P5, [UR4+0x58], R28 ;  /* 0x0000581cff0075a7 */ /* 0x000e6200080a1104 */
[----:B-----5:R-:W2:Y:S02]  /*54f0*/  @!P1 LDC R0, c[0x0][0xf20] ;  /* 0x0003c800ff009b82 */ /* 0x020ea40000000800 */
[----:B--2---:R-:W-:Y:S04]  /*5500*/  @!P1 SHF.R.U32.HI R0, RZ, R0, R13 ;  /* 0x00000000ff009219 */ /* 0x004fe8000001160d */
[----:B------:R-:W-:Y:S05]  /*5510*/  @!P1 SEL R9, R10, R0, !P0 ;  /* 0x000000000a099207 */ /* 0x000fea0004000000 */
[----:B------:R-:W-:Y:S02]  /*5520*/  @!P1 IMAD.IADD R0, R9, 0x1, -R8 ;  /* 0x0000000109009824 */ /* 0x000fe400078e0a08 */
[----:B------:R-:W-:Y:S02]  /*5530*/  @!P1 IMAD.IADD R8, R8, 0x1, -R9 ;  /* 0x0000000108089824 */ /* 0x000fe400078e0a09 */
[----:B------:R-:W-:Y:S02]  /*5540*/  @!P1 IMAD R11, R0, R2, R11 ;  /* 0x00000002000b9224 */ /* 0x000fe400078e020b */
[----:B------:R-:W-:Y:S01]  /*5550*/  @!P1 IMAD R10, R8, R12, R10 ;  /* 0x0000000c080a9224 */ /* 0x000fe200078e020a */
[----:B-1--4-:R-:W-:Y:S06]  /*5560*/  @!P5 BRA `(.L_x_84) ;  /* 0x0000004c0034d947 */ /* 0x012fec0003800000 */
.L_x_166:
[----:B------:R-:W-:Y:S01]  /*5570*/  @!P4 IADD3 R2, P0, PT, R34, 0x980, RZ ;  /* 0x000009802202c810 */ /* 0x000fe20007f1e0ff */
[----:B------:R-:W-:Y:S01]  /*5580*/  VOTEU.ALL UP0, P4 ;  /* 0x0000000000ff7886 */ /* 0x000fe20002000000 */
[----:B------:R-:W-:Y:S01]  /*5590*/  UMOV UR14, 0x0 ;  /* 0x00000000000e7882 */ /* 0x000fe20000000000 */
[----:B------:R-:W-:Y:S01]  /*55a0*/  UMOV UR15, 0x10000000 ;  /* 0x10000000000f7882 */ /* 0x000fe20000000000 */
[----:B------:R-:W-:Y:S01]  /*55b0*/  @!P4 R2UR UR6, R2 ;  /* 0x000000000206c2ca */ /* 0x000fe200000e0000 */
[----:B-1----:R-:W-:Y:S01]  /*55c0*/  @!P4 IMAD.X R0, RZ, RZ, R35, P0 ;  /* 0x000000ffff00c224 */ /* 0x002fe200000e0623 */
[----:B------:R-:W-:Y:S01]  /*55d0*/  @!UP0 UIADD3 UR10, UPT, UPT, UR34, 0x60, URZ ;  /* 0x00000060220a8890 */ /* 0x000fe2000fffe0ff */
[----:B------:R-:W-:Y:S01]  /*55e0*/  IMAD.IADD R2, R10, 0x1, R86 ;  /* 0x000000010a027824 */ /* 0x000fe200078e0256 */
[----:B------:R-:W-:Y:S01]  /*55f0*/  @!UP0 UIADD3 UR8, UPT, UPT, UR4, 0x6200, URZ ;  /* 0x0000620004088890 */ /* 0x000fe2000fffe0ff */
[----:B------:R-:W-:Y:S01]  /*5600*/  ISETP.NE.AND P0, PT, R31, 0x2, PT ;  /* 0x000000021f00780c */ /* 0x000fe20003f05270 */
[----:B------:R-:W-:Y:S01]  /*5610*/  @!UP0 UIADD3 UR9, UPT, UPT, UR4, 0x38, URZ ;  /* 0x0000003804098890 */ /* 0x000fe2000fffe0ff */
[----:B------:R-:W-:Y:S01]  /*5620*/  @!P4 R2UR UR5, R0 ;  /* 0x000000000005c2ca */ /* 0x000fe200000e0000 */
[----:B------:R-:W-:Y:S01]  /*5630*/  VOTEU.ALL UP0, P4 ;  /* 0x0000000000ff7886 */ /* 0x000fe20002000000 */
[----:B------:R-:W-:Y:S01]  /*5640*/  UMOV UR11, UR35 ;  /* 0x00000023000b7c82 */ /* 0x000fe20008000000 */
[----:B------:R-:W-:Y:S01]  /*5650*/  UMOV UR12, UR52 ;  /* 0x00000034000c7c82 */ /* 0x000fe20008000000 */
[----:B------:R-:W-:Y:S01]  /*5660*/  IMAD.IADD R0, R11, 0x1, R87 ;  /* 0x000000010b007824 */ /* 0x000fe200078e0257 */
[----:B------:R-:W-:Y:S01]  /*5670*/  @P3 R2UR UR52, R29 ;  /* 0x000000001d3432ca */ /* 0x000fe200000e0000 */
[----:B------:R-:W-:Y:S01]  /*5680*/  IMAD.U32 R8, RZ, RZ, UR6 ;  /* 0x00000006ff087e24 */ /* 0x000fe2000f8e00ff */
[----:B------:R-:W-:Y:S02]  /*5690*/  LOP3.LUT R32, R32, 0x1, RZ, 0x3c, !PT ;  /* 0x0000000120207812 */ /* 0x000fe400078e3cff */
[----:B------:R-:W-:Y:S02]  /*56a0*/  R2UR UR20, R0 ;  /* 0x00000000001472ca */ /* 0x000fe400000e0000 */
[----:B------:R-:W-:Y:S02]  /*56b0*/  @!P4 R2UR UR6, R8 ;  /* 0x000000000806c2ca */ /* 0x000fe400000e0000 */
[----:B------:R-:W-:Y:S01]  /*56c0*/  IMAD.U32 R9, RZ, RZ, UR5 ;  /* 0x00000005ff097e24 */ /* 0x000fe2000f8e00ff */
[----:B------:R-:W-:Y:S02]  /*56d0*/  SEL R0, RZ, 0x1, P0 ;  /* 0x00000001ff007807 */ /* 0x000fe40000000000 */
[----:B------:R-:W-:Y:S02]  /*56e0*/  SEL R31, R31, RZ, P0 ;  /* 0x000000ff1f1f7207 */ /* 0x000fe40000000000 */
[----:B------:R-:W-:Y:S02]  /*56f0*/  @!P4 R2UR UR7, R9 ;  /* 0x000000000907c2ca */ /* 0x000fe400000e0000 */
[----:B------:R-:W-:Y:S11]  /*5700*/  LOP3.LUT R30, R30, R0, RZ, 0x3c, !PT ;  /* 0x000000001e1e7212 */ /* 0x000ff600078e3cff */
[----:B------:R1:W-:Y:S01]  /*5710*/  @!UP0 UTMALDG.3D [UR8], [UR6], desc[UR14] ;  /* 0x00000e08060085b4 */ /* 0x0003e20008011000 */
[----:B------:R2:W-:Y:S01]  /*5720*/  @!P4 SYNCS.ARRIVE.TRANS64.RED.A0TR RZ, [UR4+0x38], R27 ;  /* 0x0000381bffffc9a7 */ /* 0x0005e20008300404 */
[----:B------:R-:W-:Y:S01]  /*5730*/  UPLOP3.LUT UP0, UPT, UPT, UPT, UPT, 0x80, 0x8 ;  /* 0x000000000008789c */ /* 0x000fe20003f0f070 */
[----:B------:R-:W-:Y:S01]  /*5740*/  SYNCS.ARRIVE.TRANS64.RED.A1T0 RZ, [UR13], RZ ;  /* 0x000000ffffff79a7 */ /* 0x000fe2000810040d */
[----:B-1----:R-:W-:Y:S01]  /*5750*/  R2UR UR12, R2 ;  /* 0x00000000020c72ca */ /* 0x002fe200000e0000 */
[----:B------:R-:W-:Y:S03]  /*5760*/  @!UPT UIADD3 URZ, UPT, UPT, URZ, URZ, URZ ;  /* 0x000000fffffff290 */ /* 0x000fe6000fffe0ff */
[----:B------:R-:W-:Y:S11]  /*5770*/  @P3 BRA `(.L_x_85) ;  /* 0xfffffff000983947 */ /* 0x000ff6000383ffff */
[----:B------:R-:W-:-:S04]  /*5780*/  SHF.L.U32 R2, R32, 0x1f, RZ ;  /* 0x0000001f20027819 */ /* 0x000fc800000006ff */
[----:B------:R-:W1:Y:S02]  /*5790*/  SYNCS.PHASECHK.TRANS64.TRYWAIT P0, [UR4+0x40], R2 ;  /* 0x00004002ff0075a7 */ /* 0x000e640008001104 */
[----:B-1----:R-:W-:Y:S05]  /*57a0*/  @!P0 BRA `(.L_x_86) ;  /* 0x0000004800bc8947 */ /* 0x002fea0003800000 */
.L_x_168:
[----:B------:R-:W3:Y:S02]  /*57b0*/  SYNCS.PHASECHK.TRANS64.TRYWAIT P0, [UR4+0x48], R2 ;  /* 0x00004802ff0075a7 */ /* 0x000ee40008001104 */
[----:B---3--:R-:W-:Y:S05]  /*57c0*/  @!P0 BRA `(.L_x_87) ;  /* 0x0000004800cc8947 */ /* 0x008fea0003800000 */
.L_x_170:
[----:B------:R-:W3:Y:S02]  /*57d0*/  SYNCS.PHASECHK.TRANS64.TRYWAIT P0, [UR4+0x50], R2 ;  /* 0x00005002ff0075a7 */ /* 0x000ee40008001104 */
[----:B---3--:R-:W-:Y:S05]  /*57e0*/  @!P0 BRA `(.L_x_88) ;  /* 0x0000004800dc8947 */ /* 0x008fea0003800000 */
.L_x_172:
[----:B-1----:R-:W-:-:S07]  /*57f0*/  MOV R0, UR4 ;  /* 0x0000000400007c02 */ /* 0x002fce0008000f00 */
.L_x_89:
[----:B-1----:R-:W-:-:S04]  /*5800*/  SHF.L.U32 R2, R32, 0x1f, RZ ;  /* 0x0000001f20027819 */ /* 0x002fc800000006ff */
[----:B------:R1:W3:Y:S03]  /*5810*/  SYNCS.PHASECHK.TRANS64.TRYWAIT P0, [R0+URZ+0x58], R2 ;  /* 0x00005802000075a7 */ /* 0x0002e600080011ff */
[----:B---3--:R-:W-:Y:S05]  /*5820*/  @!P0 NANOSLEEP.SYNCS 0x989680 ;  /* 0x009896800000895d */ /* 0x008fea0003900000 */
[----:B------:R-:W3:Y:S02]  /*5830*/  @!P0 SYNCS.PHASECHK.TRANS64 P0, [R0+URZ+0x58], R2 ;  /* 0x00005802000085a7 */ /* 0x000ee400080010ff */
[----:B---3--:R-:W-:Y:S05]  /*5840*/  @P0 EXIT ;  /* 0x000000000000094d */ /* 0x008fea0003800000 */
[----:B------:R-:W-:Y:S05]  /*5850*/  BRA `(.L_x_89) ;  /* 0xfffffffc00e87947 */ /* 0x000fea000383ffff */
.L_x_74:
[----:B------:R-:W-:-:S06]  /*5860*/  UISETP.GE.AND UP0, UPT, UR21, 0x4, UPT ;  /* 0x000000041500788c */ /* 0x000fcc000bf06270 */
[----:B------:R-:W-:-:S13]  /*5870*/  PLOP3.LUT P0, PT, PT, PT, UP0, 0x80, 0x8 ;  /* 0x000000000008781c */ /* 0x000fda0003f0f008 */
[----:B------:R-:W-:Y:S05]  /*5880*/  @!P0 EXIT ;  /* 0x000000000000894d */ /* 0x000fea0003800000 */
[----:B------:R-:W-:Y:S01]  /*5890*/  BAR.SYNC.DEFER_BLOCKING 0x6, 0xa0 ;  /* 0x0182800000007b1d */ /* 0x000fe20000010000 */
[C---:B------:R-:W-:Y:S01]  /*58a0*/  IMAD.SHL.U32 R2, R101.reuse, 0x20, RZ ;  /* 0x0000002065027824 */ /* 0x040fe200078e00ff */
[C---:B------:R-:W-:Y:S01]  /*58b0*/  SHF.L.U32 R46, R101.reuse, 0x10, RZ ;  /* 0x00000010652e7819 */ /* 0x040fe200000006ff */
[C---:B------:R-:W-:Y:S01]  /*58c0*/  IMAD.SHL.U32 R100, R101.reuse, 0x4, RZ ;  /* 0x0000000465647824 */ /* 0x040fe200078e00ff */
[C---:B------:R-:W-:Y:S01]  /*58d0*/  LOP3.LUT R102, R101.reuse, 0x60, RZ, 0xc0, !PT ;  /* 0x0000006065667812 */ /* 0x040fe200078ec0ff */
[----:B------:R-:W-:Y:S01]  /*58e0*/  HFMA2 R97, -RZ, RZ, 0, 5.9604644775390625e-08 ;  /* 0x00000001ff617431 */ /* 0x000fe200000001ff */
[----:B------:R-:W-:Y:S02]  /*58f0*/  UMOV UR36, 0x400 ;  /* 0x0000040000247882 */ /* 0x000fe40000000000 */
[----:B------:R-:W1:Y:S01]  /*5900*/  LDC R91, c[0x0][0x370] ;  /* 0x0000dc00ff5b7b82 */ /* 0x000e620000000800 */
[----:B------:R-:W-:Y:S01]  /*5910*/  ULEA UR36, UR59, UR36, 0x18 ;  /* 0x000000243b247291 */ /* 0x000fe2000f8ec0ff */
[----:B------:R-:W-:Y:S01]  /*5920*/  LOP3.LUT R3, R2, 0xc0, RZ, 0xc0, !PT ;  /* 0x000000c002037812 */ /* 0x000fe200078ec0ff */
[----:B------:R-:W-:Y:S01]  /*5930*/  HFMA2 R95, -RZ, RZ, 0, 0 ;  /* 0x00000000ff5f7431 */ /* 0x000fe200000001ff */
[----:B------:R-:W-:Y:S01]  /*5940*/  LOP3.LUT R99, R101, 0x2, RZ, 0xc0, !PT ;  /* 0x0000000265637812 */ /* 0x000fe200078ec0ff */
[----:B------:R-:W-:Y:S01]  /*5950*/  UIADD3 UR4, UPT, UPT, UR36, 0x200, URZ ;  /* 0x0000020024047890 */ /* 0x000fe2000fffe0ff */
[----:B------:R-:W-:Y:S01]  /*5960*/  LOP3.LUT R100, R3, 0x18, R100, 0xf8, !PT ;  /* 0x0000001803647812 */ /* 0x000fe200078ef864 */
[----:B------:R-:W-:Y:S01]  /*5970*/  IMAD.MOV.U32 R45, RZ, RZ, RZ ;  /* 0x000000ffff2d7224 */ /* 0x000fe200078e00ff */
[----:B------:R-:W3:Y:S01]  /*5980*/  LDC R42, c[0x0][0xf0c] ;  /* 0x0003c300ff2a7b82 */ /* 0x000ee20000000800 */
[----:B------:R-:W-:Y:S01]  /*5990*/  LOP3.LUT R46, R46, 0x600000, RZ, 0xc0, !PT ;  /* 0x006000002e2e7812 */ /* 0x000fe200078ec0ff */
[----:B------:R-:W-:Y:S01]  /*59a0*/  IMAD.MOV.U32 R105, RZ, RZ, RZ ;  /* 0x000000ffff697224 */ /* 0x000fe200078e00ff */
[----:B------:R-:W-:Y:S01]  /*59b0*/  LOP3.LUT R100, R100, 0xf20, R2, 0xf8, !PT ;  /* 0x00000f2064647812 */ /* 0x000fe200078ef802 */
[----:B------:R-:W-:Y:S01]  /*59c0*/  IMAD.U32 R93, RZ, RZ, UR4 ;  /* 0x00000004ff5d7e24 */ /* 0x000fe2000f8e00ff */
[----:B------:R-:W-:Y:S01]  /*59d0*/  LOP3.LUT R101, R101, 0x4, RZ, 0xc0, !PT ;  /* 0x0000000465657812 */ /* 0x000fe200078ec0ff */
[----:B------:R-:W4:Y:S01]  /*59e0*/  LDCU.64 UR48, c[0x0][0x348] ;  /* 0x00006900ff3077ac */ /* 0x000f220008000a00 */
[----:B------:R-:W-:Y:S01]  /*59f0*/  MOV R96, RZ ;  /* 0x000000ff00607202 */ /* 0x000fe20000000f00 */
[----:B------:R-:W1:Y:S01]  /*5a00*/  LDC R89, c[0x0][0xf20] ;  /* 0x0003c800ff597b82 */ /* 0x000e620000000800 */
[----:B------:R-:W2:Y:S01]  /*5a10*/  LDS R0, [UR36+0x100] ;  /* 0x00010024ff007984 */ /* 0x000ea20008000800 */
[----:B------:R-:W-:Y:S01]  /*5a20*/  IMAD R100, R100, 0x2, R93 ;  /* 0x0000000264647824 */ /* 0x000fe200078e025d */
[----:B------:R-:W1:Y:S03]  /*5a30*/  LDCU.64 UR44, c[0x0][0xc88] ;  /* 0x00019100ff2c77ac */ /* 0x000e660008000a00 */
[--C-:B------:R-:W-:Y:S01]  /*5a40*/  IMAD R99, R99, -0x10, R100.reuse ;  /* 0xfffffff063637824 */ /* 0x100fe200078e0264 */
[----:B------:R-:W1:Y:S01]  /*5a50*/  LDCU.64 UR46, c[0x0][0xc90] ;  /* 0x00019200ff2e77ac */ /* 0x000e620008000a00 */
[----:B------:R-:W1:Y:S01]  /*5a60*/  LDC R41, c[0x0][0xf30] ;  /* 0x0003cc00ff297b82 */ /* 0x000e620000000800 */
[----:B------:R-:W-:Y:S01]  /*5a70*/  IMAD R98, R101, -0x10, R100 ;  /* 0xfffffff065627824 */ /* 0x000fe200078e0264 */
[----:B------:R-:W-:Y:S01]  /*5a80*/  UMOV UR39, URZ ;  /* 0x000000ff00277c82 */ /* 0x000fe20008000000 */
[----:B------:R-:W-:-:S05]  /*5a90*/  UMOV UR37, URZ ;  /* 0x000000ff00257c82 */ /* 0x000fca0008000000 */
[----:B------:R-:W1:Y:S08]  /*5aa0*/  LDC.64 R84, c[0x0][0xf10] ;  /* 0x0003c400ff547b82 */ /* 0x000e700000000a00 */
[----:B------:R-:W1:Y:S08]  /*5ab0*/  LDC.64 R38, c[0x0][0xf18] ;  /* 0x0003c600ff267b82 */ /* 0x000e700000000a00 */
[----:B------:R-:W1:Y:S08]  /*5ac0*/  LDC.64 R36, c[0x0][0xf28] ;  /* 0x0003ca00ff247b82 */ /* 0x000e700000000a00 */
[----:B------:R-:W1:Y:S01]  /*5ad0*/  LDC.64 R82, c[0x0][0xcb0] ;  /* 0x00032c00ff527b82 */ /* 0x000e620000000a00 */
[----:B--2---:R-:W-:-:S07]  /*5ae0*/  IMAD.IADD R46, R0, 0x1, R46 ;  /* 0x00000001002e7824 */ /* 0x004fce00078e022e */
[----:B------:R-:W2:Y:S08]  /*5af0*/  LDC.64 R80, c[0x0][0xca8] ;  /* 0x00032a00ff507b82 */ /* 0x000eb00000000a00 */
[----:B---34-:R-:W1:Y:S02]  /*5b00*/  LDC R90, c[0x0][0x374] ;  /* 0x0000dd00ff5a7b82 */ /* 0x018e640000000800 */
.L_x_133:
[----:B------:R-:W-:Y:S02]  /*5b10*/  LEA R0, R105, UR36, 0x3 ;  /* 0x0000002469007c11 */ /* 0x000fe4000f8e18ff */
[----:B------:R-:W-:Y:S02]  /*5b20*/  SHF.L.U32 R2, R95, 0x1f, RZ ;  /* 0x0000001f5f027819 */ /* 0x000fe400000006ff */
[----:B-1----:R-:W-:Y:S02]  /*5b30*/  LEA R16, R105, UR36, 0x4 ;  /* 0x0000002469107c11 */ /* 0x002fe4000f8e20ff */
[----:B---3--:R-:W3:Y:S02]  /*5b40*/  SYNCS.PHASECHK.TRANS64.TRYWAIT P0, [R0+URZ+0x70], R2 ;  /* 0x00007002000075a7 */ /* 0x008ee400080011ff */
[----:B---3--:R-:W-:Y:S05]  /*5b50*/  @!P0 BRA `(.L_x_90) ;  /* 0x0000004800188947 */ /* 0x008fea0003800000 */
.L_x_173:
[----:B------:R-:W4:Y:S01]  /*5b60*/  LDC.64 R10, c[0x0][0xf10] ;  /* 0x0003c400ff0a7b82 */ /* 0x000f220000000a00 */
[----:B------:R-:W2:Y:S01]  /*5b70*/  LDS.128 R16, [R16+0xe0] ;  /* 0x0000e00010107984 */ /* 0x000ea20000000c00 */
[----:B-1----:R-:W-:Y:S01]  /*5b80*/  ISETP.NE.AND P1, PT, R41, 0x1, PT ;  /* 0x000000012900780c */ /* 0x002fe20003f25270 */
[----:B---3--:R-:W-:Y:S01]  /*5b90*/  VIADD R0, R0, 0x80 ;  /* 0x0000008000007836 */ /* 0x008fe20000000000 */
[----:B------:R-:W-:Y:S04]  /*5ba0*/  ISETP.GE.AND P0, PT, R40, 0x1, PT ;  /* 0x000000012800780c */ /* 0x000fe80003f06270 */
[----:B------:R-:W1:Y:S01]  /*5bb0*/  LDC.64 R8, c[0x0][0xf18] ;  /* 0x0003c600ff087b82 */ /* 0x000e620000000a00 */
[----:B------:R-:W-:Y:S01]  /*5bc0*/  PRMT R0, RZ, 0x654, R0 ;  /* 0x00000654ff007816 */ /* 0x000fe20000000000 */
[----:B------:R-:W-:Y:S01]  /*5bd0*/  @!PT LDS RZ, [RZ] ;  /* 0x00000000fffff984 */ /* 0x000fe20000000800 */
[----:B------:R-:W-:Y:S01]  /*5be0*/  @!PT LDS RZ, [RZ] ;  /* 0x00000000fffff984 */ /* 0x000fe20000000800 */
[----:B------:R-:W-:Y:S01]  /*5bf0*/  @!PT LDS RZ, [RZ] ;  /* 0x00000000fffff984 */ /* 0x000fe20000000800 */
[----:B------:R-:W-:Y:S01]  /*5c00*/  @!PT LDS RZ, [RZ] ;  /* 0x00000000fffff984 */ /* 0x000fe20000000800 */
[----:B------:R3:W-:Y:S06]  /*5c10*/  MEMBAR.ALL.CTA ;  /* 0x0000000000007992 */ /* 0x0007ec0000008000 */
[----:B---3--:R-:W3:Y:S01]  /*5c20*/  FENCE.VIEW.ASYNC.S ;  /* 0x00000000000073c6 */ /* 0x008ee20000000000 */
[----:B------:R-:W1:Y:S08]  /*5c30*/  @!P1 LDC R12, c[0x0][0xf20] ;  /* 0x0003c800ff0c9b82 */ /* 0x000e700000000800 */
[----:B------:R-:W1:Y:S01]  /*5c40*/  @!P1 LDC R7, c[0x0][0xf0c] ;  /* 0x0003c300ff079b82 */ /* 0x000e620000000800 */
[----:B---3--:R3:W-:Y:S01]  /*5c50*/  SYNCS.ARRIVE.TRANS64.RED.A1T0 RZ, [R0+URZ], RZ ;  /* 0x000000ff00ff79a7 */ /* 0x0087e200081004ff */
[----:B--2---:R-:W-:Y:S04]  /*5c60*/  LOP3.LUT P4, RZ, R18, 0x1, RZ, 0xc0, !PT ;  /* 0x0000000112ff7812 */ /* 0x004fe8000788c0ff */
[----:B------:R-:W-:Y:S09]  /*5c70*/  P2R R103, PR, RZ, 0x10 ;  /* 0x00000010ff677803 */ /* 0x000ff20000000000 */
[----:B------:R-:W-:Y:S02]  /*5c80*/  @P4 MOV R44, R16 ;  /* 0x00000010002c4202 */ /* 0x000fe40000000f00 */
[----:B------:R-:W-:Y:S01]  /*5c90*/  @P4 LOP3.LUT R43, R17, 0xffff, RZ, 0xc0, !PT ;  /* 0x0000ffff112b4812 */ /* 0x000fe200078ec0ff */
[----:B---34-:R-:W-:Y:S06]  /*5ca0*/  @!P0 BRA `(.L_x_91) ;  /* 0x0000000000a48947 */ /* 0x018fec0003800000 */
[----:B------:R-:W-:Y:S01]  /*5cb0*/  IMAD.HI.U32 R0, R90, R39, RZ ;  /* 0x000000275a007227 */ /* 0x000fe200078e00ff */
[----:B------:R-:W-:Y:S02]  /*5cc0*/  ISETP.NE.AND P0, PT, R38, 0x1, PT ;  /* 0x000000012600780c */ /* 0x000fe40003f05270 */
[----:B------:R-:W-:Y:S01]  /*5cd0*/  ISETP.NE.AND P2, PT, R40, 0x1, PT ;  /* 0x000000012800780c */ /* 0x000fe20003f45270 */
[----:B------:R-:W-:Y:S01]  /*5ce0*/  IMAD.HI.U32 R4, R91, R84, RZ ;  /* 0x000000545b047227 */ /* 0x000fe200078e00ff */
[----:B------:R-:W-:Y:S02]  /*5cf0*/  SHF.R.U32.HI R0, RZ, R89, R0 ;  /* 0x00000059ff007219 */ /* 0x000fe40000011600 */
[----:B------:R-:W-:Y:S01]  /*5d00*/  ISETP.NE.AND P3, PT, R42, 0x1, PT ;  /* 0x000000012a00780c */ /* 0x000fe20003f65270 */
[----:B------:R-:W-:Y:S01]  /*5d10*/  IMAD.HI.U32 R6, R43, R39, RZ ;  /* 0x000000272b067227 */ /* 0x000fe200078e00ff */
[-C--:B------:R-:W-:Y:S02]  /*5d20*/  SHF.R.U32.HI R4, RZ, R85.reuse, R4 ;  /* 0x00000055ff047219 */ /* 0x080fe40000011604 */
[----:B------:R-:W-:Y:S01]  /*5d30*/  SEL R0, R90, R0, !P0 ;  /* 0x000000005a007207 */ /* 0x000fe20004000000 */
[----:B------:R-:W-:Y:S01]  /*5d40*/  IMAD.HI.U32 R5, R44, R84, RZ ;  /* 0x000000542c057227 */ /* 0x000fe200078e00ff */
[----:B------:R-:W-:Y:S03]  /*5d50*/  SEL R4, R91, R4, !P3 ;  /* 0x000000045b047207 */ /* 0x000fe60005800000 */
[-C--:B------:R-:W-:Y:S01]  /*5d60*/  IMAD.HI.U32 R3, R0, R36.reuse, RZ ;  /* 0x0000002400037227 */ /* 0x080fe200078e00ff */
[----:B------:R-:W-:Y:S03]  /*5d70*/  SHF.R.U32.HI R5, RZ, R85, R5 ;  /* 0x00000055ff057219 */ /* 0x000fe60000011605 */
[----:B------:R-:W-:Y:S01]  /*5d80*/  IMAD.HI.U32 R2, R4, R36, RZ ;  /* 0x0000002404027227 */ /* 0x000fe200078e00ff */
[----:B------:R-:W-:Y:S02]  /*5d90*/  @P2 SHF.R.U32.HI R0, RZ, R37, R3 ;  /* 0x00000025ff002219 */ /* 0x000fe40000011603 */
[----:B------:R-:W-:Y:S02]  /*5da0*/  SHF.R.U32.HI R3, RZ, R89, R6 ;  /* 0x00000059ff037219 */ /* 0x000fe40000011606 */
[----:B------:R-:W-:Y:S01]  /*5db0*/  @P2 SHF.R.U32.HI R4, RZ, R37, R2 ;  /* 0x00000025ff042219 */ /* 0x000fe20000011602 */
[----:B------:R-:W-:Y:S01]  /*5dc0*/  IMAD R0, R40, R0, RZ ;  /* 0x0000000028007224 */ /* 0x000fe200078e02ff */
[----:B------:R-:W-:Y:S02]  /*5dd0*/  SEL R3, R43, R3, !P0 ;  /* 0x000000032b037207 */ /* 0x000fe40004000000 */
[----:B------:R-:W-:Y:S01]  /*5de0*/  SEL R2, R44, R5, !P3 ;  /* 0x000000052c027207 */ /* 0x000fe20005800000 */
[----:B------:R-:W-:Y:S01]  /*5df0*/  IMAD R5, R40, R4, RZ ;  /* 0x0000000428057224 */ /* 0x000fe200078e02ff */
[C---:B------:R-:W-:Y:S01]  /*5e00*/  ISETP.GE.AND P0, PT, R3.reuse, R0, PT ;  /* 0x000000000300720c */ /* 0x040fe20003f06270 */
[C---:B------:R-:W-:Y:S03]  /*5e10*/  IMAD.HI.U32 R0, R3.reuse, R36, RZ ;  /* 0x0000002403007227 */ /* 0x040fe600078e00ff */
[C---:B------:R-:W-:Y:S02]  /*5e20*/  ISETP.GE.OR P0, PT, R2.reuse, R5, P0 ;  /* 0x000000050200720c */ /* 0x040fe40000706670 */
[----:B------:R-:W-:Y:S04]  /*5e30*/  SHF.R.U32.HI R0, RZ, R37, R0 ;  /* 0x00000025ff007219 */ /* 0x000fe80000011600 */
[C---:B------:R-:W-:Y:S05]  /*5e40*/  SEL R6, R3.reuse, R0, !P2 ;  /* 0x0000000003067207 */ /* 0x040fea0005000000 */
        /* <DEDUP_REMOVED lines=14> */
[----:B------:R-:W-:Y:S07]  /*5f30*/  IMAD R43, R3, R38, R43 ;  /* 0x00000026032b7224 */ /* 0x000fee00078e022b */
.L_x_91:
[----:B-1----:R-:W-:Y:S01]  /*5f40*/  @!P1 IMAD.HI.U32 R2, R43, R9, RZ ;  /* 0x000000092b029227 */ /* 0x002fe200078e00ff */
[----:B------:R-:W-:Y:S01]  /*5f50*/  @!P1 ISETP.NE.AND P0, PT, R8, 0x1, PT ;  /* 0x000000010800980c */ /* 0x000fe20003f05270 */
[----:B------:R-:W-:Y:S01]  /*5f60*/  USHF.L.U32 UR42, UR20, 0x7, URZ ;  /* 0x00000007142a7899 */ /* 0x000fe200080006ff */
[----:B------:R-:W-:Y:S01]  /*5f70*/  @!P1 ISETP.NE.AND P2, PT, R7, 0x1, PT ;  /* 0x000000010700980c */ /* 0x000fe20003f45270 */
[C---:B------:R-:W-:Y:S01]  /*5f80*/  @!P1 IMAD.HI.U32 R0, R44.reuse, R10, RZ ;  /* 0x0000000a2c009227 */ /* 0x040fe200078e00ff */
[----:B------:R-:W-:Y:S01]  /*5f90*/  @!P1 SHF.R.U32.HI R2, RZ, R12, R2 ;  /* 0x0000000cff029219 */ /* 0x000fe20000011602 */
[----:B------:R-:W-:Y:S01]  /*5fa0*/  USHF.L.U32 UR41, UR12, 0x7, URZ ;  /* 0x000000070c297899 */ /* 0x000fe200080006ff */
[----:B------:R-:W-:Y:S01]  /*5fb0*/  @P4 SHF.R.U32.HI R94, RZ, 0x10, R17 ;  /* 0x00000010ff5e4819 */ /* 0x000fe20000011611 */
[----:B------:R-:W-:Y:S01]  /*5fc0*/  VIADD R105, R105, 0x1 ;  /* 0x0000000169697836 */ /* 0x000fe20000000000 */
[----:B------:R-:W-:Y:S01]  /*5fd0*/  @!P1 SEL R2, R43, R2, !P0 ;  /* 0x000000022b029207 */ /* 0x000fe20004000000 */
[----:B------:R-:W-:Y:S01]  /*5fe0*/  BSSY.RECONVERGENT B6, `(.L_x_92) ;  /* 0x0000028000067945 */ /* 0x000fe20003800200 */
[----:B------:R-:W-:Y:S02]  /*5ff0*/  @!P1 SHF.R.U32.HI R0, RZ, R11, R0 ;  /* 0x0000000bff009219 */ /* 0x000fe40000011600 */
[----:B------:R-:W-:Y:S02]  /*6000*/  LOP3.LUT P0, RZ, R93, 0x1b0, RZ, 0xc0, !PT ;  /* 0x000001b05dff7812 */ /* 0x000fe4000780c0ff */
[----:B------:R-:W-:Y:S05]  /*6010*/  @!P1 SEL R3, R44, R0, !P2 ;  /* 0x000000002c039207 */ /* 0x000fea0005000000 */
[----:B------:R-:W-:Y:S02]  /*6020*/  @!P1 IMAD.IADD R0, R2, 0x1, -R3 ;  /* 0x0000000102009824 */ /* 0x000fe400078e0a03 */
[----:B------:R-:W-:Y:S02]  /*6030*/  @!P1 IMAD.IADD R2, R3, 0x1, -R2 ;  /* 0x0000000103029824 */ /* 0x000fe400078e0a02 */
[----:B------:R-:W-:Y:S02]  /*6040*/  @!P1 IMAD R44, R0, R7, R44 ;  /* 0x00000007002c9224 */ /* 0x000fe400078e022c */
[----:B------:R-:W-:Y:S01]  /*6050*/  @!P1 IMAD R43, R2, R8, R43 ;  /* 0x00000008022b9224 */ /* 0x000fe200078e022b */
[----:B------:R-:W-:Y:S06]  /*6060*/  @!P0 BRA `(.L_x_93) ;  /* 0x00000000007c8947 */ /* 0x000fec0003800000 */
[----:B------:R-:W1:Y:S01]  /*6070*/  LDCU.64 UR8, c[0x4][0x80] ;  /* 0x01001000ff0877ac */ /* 0x000e620008000a00 */
[----:B------:R-:W-:Y:S01]  /*6080*/  MOV R2, 0x0 ;  /* 0x0000000000027802 */ /* 0x000fe20000000f00 */
[----:B------:R-:W-:Y:S02]  /*6090*/  HFMA2 R12, -RZ, RZ, 0, 5.9604644775390625e-08 ;  /* 0x00000001ff0c7431 */ /* 0x000fe400000001ff */
[----:B------:R-:W-:Y:S01]  /*60a0*/  IMAD.MOV.U32 R8, RZ, RZ, 0x70 ;  /* 0x00000070ff087424 */ /* 0x000fe200078e00ff */
[----:B------:R2:W3:Y:S01]  /*60b0*/  LDC.64 R14, c[0x4][R2] ;  /* 0x01000000020e7b82 */ /* 0x0004e20000000a00 */
[----:B------:R-:W4:Y:S01]  /*60c0*/  LDCU.64 UR6, c[0x4][0x88] ;  /* 0x01001100ff0677ac */ /* 0x000f220008000a00 */
[----:B------:R-:W-:Y:S01]  /*60d0*/  IMAD.MOV.U32 R13, RZ, RZ, RZ ;  /* 0x000000ffff0d7224 */ /* 0x000fe200078e00ff */
[----:B------:R-:W2:Y:S01]  /*60e0*/  LDCU.64 UR4, c[0x4][0x8] ;  /* 0x01000100ff0477ac */ /* 0x000ea20008000a00 */
[----:B-1----:R-:W-:Y:S01]  /*60f0*/  MOV R5, UR9 ;  /* 0x0000000900057c02 */ /* 0x002fe20008000f00 */
[----:B------:R-:W-:Y:S01]  /*6100*/  IMAD.U32 R4, RZ, RZ, UR8 ;  /* 0x00000008ff047e24 */ /* 0x000fe2000f8e00ff */
[----:B----4-:R-:W-:Y:S01]  /*6110*/  MOV R7, UR7 ;  /* 0x0000000700077c02 */ /* 0x010fe20008000f00 */
[----:B------:R-:W-:Y:S01]  /*6120*/  IMAD.U32 R6, RZ, RZ, UR6 ;  /* 0x00000006ff067e24 */ /* 0x000fe2000f8e00ff */
[----:B--2---:R-:W-:Y:S01]  /*6130*/  MOV R11, UR5 ;  /* 0x00000005000b7c02 */ /* 0x004fe20008000f00 */
[----:B------:R-:W-:Y:S02]  /*6140*/  IMAD.U32 R10, RZ, RZ, UR4 ;  /* 0x00000004ff0a7e24 */ /* 0x000fe4000f8e00ff */
[----:B------:R-:W-:Y:S07]  /*6150*/  LEPC R20, `(.L_x_94) ;  /* 0x000000001014794e */ /* 0x000fee0000000000 */
[----:B---3-5:R-:W-:Y:S05]  /*6160*/  CALL.ABS.NOINC R14 ;  /* 0x000000000e007343 */ /* 0x028fea0003c00000 */
.L_x_94:
[----:B------:R-:W1:Y:S01]  /*6170*/  LDCU.64 UR8, c[0x4][0x80] ;  /* 0x01001000ff0877ac */ /* 0x000e620008000a00 */
[----:B------:R-:W2:Y:S01]  /*6180*/  LDC.64 R2, c[0x4][R2] ;  /* 0x0100000002027b82 */ /* 0x000ea20000000a00 */
[----:B------:R-:W-:Y:S02]  /*6190*/  HFMA2 R12, -RZ, RZ, 0, 5.9604644775390625e-08 ;  /* 0x00000001ff0c7431 */ /* 0x000fe400000001ff */
[----:B------:R-:W-:Y:S02]  /*61a0*/  IMAD.MOV.U32 R8, RZ, RZ, 0x70 ;  /* 0x00000070ff087424 */ /* 0x000fe400078e00ff */
[----:B------:R-:W-:Y:S01]  /*61b0*/  IMAD.MOV.U32 R13, RZ, RZ, RZ ;  /* 0x000000ffff0d7224 */ /* 0x000fe200078e00ff */
[----:B------:R-:W3:Y:S01]  /*61c0*/  LDCU.64 UR6, c[0x4][0x88] ;  /* 0x01001100ff0677ac */ /* 0x000ee20008000a00 */
[----:B------:R-:W4:Y:S01]  /*61d0*/  LDCU.64 UR4, c[0x4][0x8] ;  /* 0x01000100ff0477ac */ /* 0x000f220008000a00 */
[----:B-1----:R-:W-:Y:S02]  /*61e0*/  MOV R4, UR8 ;  /* 0x0000000800047c02 */ /* 0x002fe40008000f00 */
[----:B------:R-:W-:Y:S02]  /*61f0*/  MOV R5, UR9 ;  /* 0x0000000900057c02 */ /* 0x000fe40008000f00 */
[----:B---3--:R-:W-:Y:S01]  /*6200*/  MOV R7, UR7 ;  /* 0x0000000700077c02 */ /* 0x008fe20008000f00 */
[----:B------:R-:W-:Y:S01]  /*6210*/  IMAD.U32 R6, RZ, RZ, UR6 ;  /* 0x00000006ff067e24 */ /* 0x000fe2000f8e00ff */
[----:B----4-:R-:W-:Y:S01]  /*6220*/  MOV R11, UR5 ;  /* 0x00000005000b7c02 */ /* 0x010fe20008000f00 */
[----:B------:R-:W-:Y:S02]  /*6230*/  IMAD.U32 R10, RZ, RZ, UR4 ;  /* 0x00000004ff0a7e24 */ /* 0x000fe4000f8e00ff */
[----:B------:R-:W-:Y:S07]  /*6240*/  LEPC R20, `(.L_x_93) ;  /* 0x000000001014794e */ /* 0x000fee0000000000 */
[----:B--2---:R-:W-:Y:S05]  /*6250*/  CALL.ABS.NOINC R2 ;  /* 0x0000000002007343 */ /* 0x004fea0003c00000 */
.L_x_93:
[----:B------:R-:W-:Y:S05]  /*6260*/  BSYNC.RECONVERGENT B6 ;  /* 0x0000000000067941 */ /* 0x000fea0003800200 */
.L_x_92:
[----:B------:R-:W-:Y:S01]  /*6270*/  ISETP.NE.U32.AND P4, PT, R82, RZ, PT ;  /* 0x000000ff5200720c */ /* 0x000fe20003f85070 */
[----:B------:R-:W-:Y:S01]  /*6280*/  UISETP.NE.AND UP2, UPT, UR50, URZ, UPT ;  /* 0x000000ff3200728c */ /* 0x000fe2000bf45270 */
[----:B------:R-:W-:Y:S01]  /*6290*/  ISETP.NE.U32.AND P2, PT, RZ, UR44, PT ;  /* 0x0000002cff007c0c */ /* 0x000fe2000bf45070 */
[----:B------:R-:W-:Y:S01]  /*62a0*/  UISETP.NE.U32.AND UP1, UPT, UR46, URZ, UPT ;  /* 0x000000ff2e00728c */ /* 0x000fe2000bf25070 */
[----:B------:R-:W-:Y:S01]  /*62b0*/  ISETP.NE.AND.EX P4, PT, R83, RZ, PT, P4 ;  /* 0x000000ff5300720c */ /* 0x000fe20003f85340 */
[----:B------:R-:W-:Y:S01]  /*62c0*/  UPLOP3.LUT UP0, UPT, UPT, UPT, UPT, 0x40, 0x4 ;  /* 0x000000000004789c */ /* 0x000fe20003f0e870 */
[----:B------:R-:W-:Y:S01]  /*62d0*/  ISETP.NE.AND.EX P2, PT, RZ, UR45, PT, P2 ;  /* 0x0000002dff007c0c */ /* 0x000fe2000bf45320 */
[----:B------:R-:W-:Y:S01]  /*62e0*/  UISETP.NE.AND.EX UP1, UPT, UR47, URZ, UPT, UP1 ;  /* 0x000000ff2f00728c */ /* 0x000fe2000bf25310 */
[----:B------:R-:W-:Y:S04]  /*62f0*/  PLOP3.LUT P1, PT, PT, PT, UP2, 0x80, 0x8 ;  /* 0x000000000008781c */ /* 0x000fe80003f2f028 */
[----:B------:R-:W-:Y:S06]  /*6300*/  @UP2 UPLOP3.LUT UP0, UPT, UPT, UPT, UP1, 0x80, 0x8 ;  /* 0x000000000008289c */ /* 0x000fec0003f0f010 */
[----:B------:R-:W-:Y:S01]  /*6310*/  PLOP3.LUT P0, PT, PT, PT, UP0, 0x80, 0x8 ;  /* 0x000000000008781c */ /* 0x000fe20003f0f008 */
[----:B------:R-:W-:Y:S01]  /*6320*/  @!UPT UIADD3 URZ, UPT, UPT, URZ, URZ, URZ ;  /* 0x000000fffffff290 */ /* 0x000fe2000fffe0ff */
[----:B------:R-:W-:Y:S11]  /*6330*/  BRA.U !UP1, `(.L_x_95) ;  /* 0x0000000109387547 */ /* 0x000ff6000b800000 */
[----:B------:R-:W-:Y:S01]  /*6340*/  UISETP.NE.U32.AND UP0, UPT, UR44, URZ, UPT ;  /* 0x000000ff2c00728c */ /* 0x000fe2000bf05070 */
[----:B------:R-:W-:Y:S02]  /*6350*/  HFMA2 R0, -RZ, RZ, 0, 5.9604644775390625e-08 ;  /* 0x00000001ff007431 */ /* 0x000fe400000001ff */
[----:B------:R-:W-:Y:S01]  /*6360*/  IMAD.MOV.U32 R88, RZ, RZ, 0x1 ;  /* 0x00000001ff587424 */ /* 0x000fe200078e00ff */
[----:B------:R-:W-:Y:S06]  /*6370*/  UISETP.NE.AND.EX UP0, UPT, UR45, URZ, UPT, UP0 ;  /* 0x000000ff2d00728c */ /* 0x000fec000bf05300 */
[----:B------:R-:W-:Y:S05]  /*6380*/  PLOP3.LUT P3, PT, PT, PT, UP0, 0x80, 0x8 ;  /* 0x000000000008781c */ /* 0x000fea0003f6f008 */
[----:B------:R-:W1:Y:S01]  /*6390*/  @UP0 LDCU.64 UR4, c[0x0][0xc88] ;  /* 0x00019100ff0407ac */ /* 0x000e620008000a00 */
[----:B------:R-:W-:Y:S07]  /*63a0*/  @UP0 UIMAD UR6, UR52, UR46, URZ ;  /* 0x0000002e340602a4 */ /* 0x000fee000f8e02ff */
[----:B------:R-:W-:Y:S01]  /*63b0*/  @!P3 PRMT R88, R0, 0x7610, R88 ;  /* 0x000076100058b816 */ /* 0x000fe20000000058 */
[----:B-1----:R-:W-:Y:S06]  /*63c0*/  @UP0 UIMAD.WIDE UR4, UR6, 0x4, UR4 ;  /* 0x00000004060408a5 */ /* 0x002fec000f8e0204 */
[----:B------:R-:W-:Y:S01]  /*63d0*/  IMAD.U32 R2, RZ, RZ, UR4 ;  /* 0x00000004ff027e24 */ /* 0x000fe2000f8e00ff */
[----:B------:R-:W-:Y:S04]  /*63e0*/  MOV R3, UR5 ;  /* 0x0000000500037c02 */ /* 0x000fe80008000f00 */
[----:B------:R-:W1:Y:S01]  /*63f0*/  @!UP0 LDCU UR4, c[0x0][0xc80] ;  /* 0x00019000ff0487ac */ /* 0x000e620008000800 */
[----:B-----5:R2:W5:Y:S02]  /*6400*/  @P3 LDG.E R49, desc[UR54][R2.64] ;  /* 0x0000003602313981 */ /* 0x020564000c1e1900 */
[----:B-12---:R-:W-:Y:S02]  /*6410*/  @!P3 IMAD.U32 R49, RZ, RZ, UR4 ;  /* 0x00000004ff31be24 */ /* 0x006fe4000f8e00ff */
.L_x_95:
[----:B------:R-:W-:Y:S05]  /*6420*/  @!P4 BRA `(.L_x_96) ;  /* 0x000000000020c947 */ /* 0x000fea0003800000 */
[----:B------:R-:W-:Y:S04]  /*6430*/  ISETP.NE.U32.AND P3, PT, R80, RZ, PT ;  /* 0x000000ff5000720c */ /* 0x000fe80003f65070 */
[----:B------:R-:W-:Y:S11]  /*6440*/  ISETP.NE.AND.EX P3, PT, R81, RZ, PT, P3 ;  /* 0x000000ff5100720c */ /* 0x000ff60003f65330 */
[----:B------:R-:W-:Y:S02]  /*6450*/  @!UPT UIADD3 URZ, UPT, UPT, URZ, URZ, URZ ;  /* 0x000000fffffff290 */ /* 0x000fe4000fffe0ff */
[----:B------:R-:W1:Y:S01]  /*6460*/  @P3 LDC.64 R2, c[0x0][0xca8] ;  /* 0x00032a00ff023b82 */ /* 0x000e620000000a00 */
[----:B------:R-:W-:Y:S04]  /*6470*/  @P3 IMAD R0, R82, UR52, RZ ;  /* 0x0000003452003c24 */ /* 0x000fe8000f8e02ff */
[----:B-1----:R-:W-:Y:S05]  /*6480*/  @P3 IMAD.WIDE R2, R0, 0x4, R2 ;  /* 0x0000000400023825 */ /* 0x002fea00078e0202 */
[----:B-----5:R1:W5:Y:S02]  /*6490*/  @P3 LDG.E R47, desc[UR54][R2.64] ;  /* 0x00000036022f3981 */ /* 0x020364000c1e1900 */
[----:B-1----:R-:W2:Y:S02]  /*64a0*/  @!P3 LDC R47, c[0x0][0xca0] ;  /* 0x00032800ff2fbb82 */ /* 0x002ea40000000800 */
.L_x_96:
[----:B-----5:R-:W-:Y:S01]  /*64b0*/  FSETP.NEU.AND P3, PT, R49, RZ, PT ;  /* 0x000000ff3100720b */ /* 0x020fe20003f6d000 */
[----:B------:R-:W-:Y:S01]  /*64c0*/  BSSY B1, `(.L_x_97) ;  /* 0x0000039000017945 */ /* 0x000fe20003800000 */
[----:B------:R-:W-:Y:S01]  /*64d0*/  SEL R3, RZ, 0xffffffff, P2 ;  /* 0xffffffffff037807 */ /* 0x000fe20001000000 */
[----:B------:R-:W-:Y:S01]  /*64e0*/  IMAD.MOV.U32 R66, RZ, RZ, 0x1 ;  /* 0x00000001ff427424 */ /* 0x000fe200078e00ff */
[----:B------:R-:W-:Y:S01]  /*64f0*/  @P1 LOP3.LUT P2, RZ, R88, 0xff, RZ, 0xc0, !PT ;  /* 0x000000ff58ff1812 */ /* 0x000fe2000784c0ff */
[----:B------:R-:W-:Y:S01]  /*6500*/  IMAD R48, R45, 0x80, R46 ;  /* 0x000000802d307824 */ /* 0x000fe200078e022e */
[----:B------:R-:W-:Y:S01]  /*6510*/  @P1 SEL R0, RZ, 0xffffffff, P3 ;  /* 0xffffffffff001807 */ /* 0x000fe20001800000 */
[----:B------:R-:W-:Y:S01]  /*6520*/  IMAD R106, R101, -0x10, R99 ;  /* 0xfffffff0656a7824 */ /* 0x000fe200078e0263 */
[----:B------:R-:W-:Y:S01]  /*6530*/  LOP3.LUT R97, R97, 0x1, RZ, 0x3c, !PT ;  /* 0x0000000161617812 */ /* 0x000fe200078e3cff */
[----:B------:R-:W-:Y:S01]  /*6540*/  IMAD.MOV.U32 R65, RZ, RZ, RZ ;  /* 0x000000ffff417224 */ /* 0x000fe200078e00ff */
[----:B------:R-:W-:Y:S02]  /*6550*/  @P0 SEL R0, R3, R0, !P2 ;  /* 0x0000000003000207 */ /* 0x000fe40005000000 */
[----:B------:R-:W-:Y:S02]  /*6560*/  CS2R R78, SRZ ;  /* 0x00000000004e7805 */ /* 0x000fe4000001ff00 */
[----:B------:R-:W-:Y:S02]  /*6570*/  LEA R64, R45, UR36, 0x3 ;  /* 0x000000242d407c11 */ /* 0x000fe4000f8e18ff */
[----:B------:R-:W-:Y:S02]  /*6580*/  CS2R R76, SRZ ;  /* 0x00000000004c7805 */ /* 0x000fe4000001ff00 */
[----:B------:R-:W-:Y:S02]  /*6590*/  @P1 LOP3.LUT R0, R0, 0x1, RZ, 0xc0, !PT ;  /* 0x0000000100001812 */ /* 0x000fe400078ec0ff */
[----:B------:R-:W-:Y:S02]  /*65a0*/  CS2R R70, SRZ ;  /* 0x0000000000467805 */ /* 0x000fe4000001ff00 */
[----:B------:R-:W-:Y:S02]  /*65b0*/  PLOP3.LUT P2, PT, PT, PT, UP1, 0x80, 0x8 ;  /* 0x000000000008781c */ /* 0x000fe40003f4f018 */
[----:B------:R-:W-:Y:S02]  /*65c0*/  CS2R R68, SRZ ;  /* 0x0000000000447805 */ /* 0x000fe4000001ff00 */
[----:B------:R-:W-:Y:S02]  /*65d0*/  ISETP.NE.U32.OR P5, PT, R0, 0x1, !P1 ;  /* 0x000000010000780c */ /* 0x000fe40004fa5470 */
[----:B------:R-:W-:Y:S02]  /*65e0*/  CS2R R62, SRZ ;  /* 0x00000000003e7805 */ /* 0x000fe4000001ff00 */
[----:B------:R-:W-:Y:S02]  /*65f0*/  LOP3.LUT P4, R104, R88, 0xff, RZ, 0xc0, !PT ;  /* 0x000000ff58687812 */ /* 0x000fe4000788c0ff */
[----:B------:R-:W-:Y:S02]  /*6600*/  CS2R R60, SRZ ;  /* 0x00000000003c7805 */ /* 0x000fe4000001ff00 */
[----:B------:R-:W-:Y:S02]  /*6610*/  SEL R2, RZ, 0xffffffff, P3 ;  /* 0xffffffffff027807 */ /* 0x000fe40001800000 */
[----:B------:R-:W-:Y:S02]  /*6620*/  CS2R R58, SRZ ;  /* 0x00000000003a7805 */ /* 0x000fe4000001ff00 */
[----:B------:R-:W-:Y:S02]  /*6630*/  P2R R107, PR, RZ, 0x20 ;  /* 0x00000020ff6b7803 */ /* 0x000fe40000000000 */
[----:B------:R-:W-:Y:S02]  /*6640*/  CS2R R56, SRZ ;  /* 0x0000000000387805 */ /* 0x000fe4000001ff00 */
[----:B------:R-:W-:Y:S02]  /*6650*/  @P2 SEL R2, R3, R2, !P4 ;  /* 0x0000000203022207 */ /* 0x000fe40006000000 */
[----:B------:R-:W-:Y:S02]  /*6660*/  @P5 SHF.L.U32 R0, R97, 0x1f, RZ ;  /* 0x0000001f61005819 */ /* 0x000fe400000006ff */
[----:B------:R-:W-:Y:S02]  /*6670*/  LOP3.LUT R2, R2, 0x1, RZ, 0xc0, !PT ;  /* 0x0000000102027812 */ /* 0x000fe400078ec0ff */
[----:B------:R1:W3:Y:S02]  /*6680*/  @P5 SYNCS.PHASECHK.TRANS64.TRYWAIT P1, [UR36+0x20], R0 ;  /* 0x00002000ff0055a7 */ /* 0x0002e40008021124 */
[----:B------:R-:W-:Y:S04]  /*6690*/  ISETP.NE.U32.AND P2, PT, R2, 0x1, PT ;  /* 0x000000010200780c */ /* 0x000fe80003f45070 */
[----:B------:R-:W-:Y:S02]  /*66a0*/  P2R R67, PR, RZ, 0x4 ;  /* 0x00000004ff437803 */ /* 0x000fe40000000000 */
[----:B-1----:R-:W-:Y:S04]  /*66b0*/  SHF.L.U32 R0, R96, 0x1f, RZ ;  /* 0x0000001f60007819 */ /* 0x002fe800000006ff */
[----:B------:R1:W4:Y:S01]  /*66c0*/  SYNCS.PHASECHK.TRANS64.TRYWAIT P0, [R64+URZ+0x90], R0 ;  /* 0x00009000400075a7 */ /* 0x00032200080011ff */
[----:B---3--:R-:W-:Y:S01]  /*66d0*/  @P5 SEL R66, RZ, 0x1, !P1 ;  /* 0x00000001ff425807 */ /* 0x008fe20004800000 */
[----:B-1----:R-:W-:Y:S06]  /*66e0*/  @!P5 BRA `(.L_x_98) ;  /* 0x000000000058d947 */ /* 0x002fec0003800000 */
[----:B------:R-:W-:Y:S01]  /*66f0*/  IMAD.MOV.U32 R79, RZ, RZ, RZ ;  /* 0x000000ffff4f7224 */ /* 0x000fe200078e00ff */
[----:B------:R-:W-:Y:S01]  /*6700*/  ISETP.NE.AND P1, PT, R66, RZ, PT ;  /* 0x000000ff4200720c */ /* 0x000fe20003f25270 */
[----:B------:R-:W-:Y:S01]  /*6710*/  BSSY B0, `(.L_x_99) ;  /* 0x000000c000007945 */ /* 0x000fe20003800000 */
[----:B------:R-:W-:Y:S02]  /*6720*/  CS2R R58, SRZ ;  /* 0x00000000003a7805 */ /* 0x000fe4000001ff00 */
[----:B------:R-:W-:Y:S02]  /*6730*/  CS2R R56, SRZ ;  /* 0x0000000000387805 */ /* 0x000fe4000001ff00 */
[----:B------:R-:W-:Y:S02]  /*6740*/  CS2R R62, SRZ ;  /* 0x00000000003e7805 */ /* 0x000fe4000001ff00 */
[----:B------:R-:W-:Y:S02]  /*6750*/  CS2R R60, SRZ ;  /* 0x00000000003c7805 */ /* 0x000fe4000001ff00 */
[----:B------:R-:W-:Y:S02]  /*6760*/  CS2R R70, SRZ ;  /* 0x0000000000467805 */ /* 0x000fe4000001ff00 */
[----:B------:R-:W-:Y:S02]  /*6770*/  CS2R R68, SRZ ;  /* 0x0000000000447805 */ /* 0x000fe4000001ff00 */
[----:B------:R-:W-:Y:S01]  /*6780*/  CS2R R76, SRZ ;  /* 0x00000000004c7805 */ /* 0x000fe2000001ff00 */
[----:B------:R-:W-:Y:S06]  /*6790*/  @P1 BRA `(.L_x_100) ;  /* 0x00000000000c1947 */ /* 0x000fec0003800000 */
[----:B------:R-:W-:Y:S04]  /*67a0*/  SHF.L.U32 R3, R97, 0x1f, RZ ;  /* 0x0000001f61037819 */ /* 0x000fe800000006ff */
[----:B------:R-:W1:Y:S02]  /*67b0*/  SYNCS.PHASECHK.TRANS64.TRYWAIT P1, [UR36+0x20], R3 ;  /* 0x00002003ff0075a7 */ /* 0x000e640008021124 */
[----:B-1----:R-:W-:Y:S05]  /*67c0*/  @!P1 BRA `(.L_x_101) ;  /* 0x0000003c00109947 */ /* 0x002fea0003800000 */
.L_x_100:
[----:B------:R-:W-:Y:S05]  /*67d0*/  BSYNC B0 ;  /* 0x0000000000007941 */ /* 0x000fea0003800000 */
.L_x_99:
[----:B------:R-:W-:Y:S01]  /*67e0*/  ISETP.NE.AND P1, PT, R67, RZ, PT ;  /* 0x000000ff4300720c */ /* 0x000fe20003f25270 */
[----:B------:R-:W-:Y:S11]  /*67f0*/  HFMA2 R65, -RZ, RZ, 0, 5.9604644775390625e-08 ;  /* 0x00000001ff417431 */ /* 0x000ff600000001ff */
[----:B------:R-:W-:Y:S01]  /*6800*/  @!UPT UIADD3 URZ, UPT, UPT, URZ, URZ, URZ ;  /* 0x000000fffffff290 */ /* 0x000fe2000fffe0ff */
[----:B------:R3:W1:Y:S04]  /*6810*/  @P1 LDS.128 R56, [R100] ;  /* 0x0000000064381984 */ /* 0x0006680000000c00 */
[----:B------:R3:W1:Y:S04]  /*6820*/  @P1 LDS.128 R60, [R99+0x10] ;  /* 0x00001000633c1984 */ /* 0x0006680000000c00 */
[----:B------:R3:W1:Y:S04]  /*6830*/  @P1 LDS.128 R68, [R98+0x20] ;  /* 0x0000200062441984 */ /* 0x0006680000000c00 */
[----:B------:R3:W1:Y:S02]  /*6840*/  @P1 LDS.128 R76, [R106+0x30] ;  /* 0x000030006a4c1984 */ /* 0x0006640000000c00 */
.L_x_98:
[----:B------:R-:W-:Y:S05]  /*6850*/  BSYNC B1 ;  /* 0x0000000000017941 */ /* 0x000fea0003800000 */
.L_x_97:
[----:B-1----:R-:W-:Y:S04]  /*6860*/  SHF.R.U32.HI R2, RZ, 0x15, R48 ;  /* 0x00000015ff027819 */ /* 0x002fe80000011630 */
[----:B------:R-:W-:Y:S01]  /*6870*/  LOP3.LUT P1, RZ, R2, 0x3, R92, 0x48, !PT ;  /* 0x0000000302ff7812 */ /* 0x000fe2000782485c */
[----:B------:R-:W-:Y:S01]  /*6880*/  @!UPT UIADD3 URZ, UPT, UPT, URZ, URZ, URZ ;  /* 0x000000fffffff290 */ /* 0x000fe2000fffe0ff */
[----:B----4-:R-:W-:Y:S11]  /*6890*/  @P0 BRA `(.L_x_102) ;  /* 0x0000000000080947 */ /* 0x010ff60003800000 */
[----:B------:R-:W1:Y:S02]  /*68a0*/  SYNCS.PHASECHK.TRANS64.TRYWAIT P0, [R64+URZ+0x90], R0 ;  /* 0x00009000400075a7 */ /* 0x000e6400080011ff */
[----:B-1----:R-:W-:Y:S05]  /*68b0*/  @!P0 BRA `(.L_x_103) ;  /* 0x0000003800ec8947 */ /* 0x002fea0003800000 */
.L_x_102:
[----:B------:R-:W-:Y:S05]  /*68c0*/  @!P1 BRA `(.L_x_104) ;  /* 0x0000000000409947 */ /* 0x000fea0003800000 */
[----:B------:R-:W4:Y:S01]  /*68d0*/  LDCU.64 UR8, c[0x4][0x70] ;  /* 0x01000e00ff0877ac */ /* 0x000f220008000a00 */
[----:B------:R-:W-:Y:S01]  /*68e0*/  MOV R3, 0x0 ;  /* 0x0000000000037802 */ /* 0x000fe20000000f00 */
[----:B------:R-:W-:Y:S02]  /*68f0*/  HFMA2 R12, -RZ, RZ, 0, 5.9604644775390625e-08 ;  /* 0x00000001ff0c7431 */ /* 0x000fe400000001ff */
[----:B------:R-:W-:Y:S02]  /*6900*/  IMAD.MOV.U32 R8, RZ, RZ, 0x192 ;  /* 0x00000192ff087424 */ /* 0x000fe400078e00ff */
[----:B------:R-:W-:Y:S01]  /*6910*/  IMAD.MOV.U32 R13, RZ, RZ, RZ ;  /* 0x000000ffff0d7224 */ /* 0x000fe200078e00ff */
[----:B------:R-:W5:Y:S01]  /*6920*/  LDCU.64 UR6, c[0x4][0x78] ;  /* 0x01000f00ff0677ac */ /* 0x000f620008000a00 */
[----:B------:R-:W1:Y:S01]  /*6930*/  LDC.64 R2, c[0x4][R3] ;  /* 0x0100000003027b82 */ /* 0x000e620000000a00 */
[----:B------:R-:W2:Y:S01]  /*6940*/  LDCU.64 UR4, c[0x4][0x10] ;  /* 0x01000200ff0477ac */ /* 0x000ea20008000a00 */
[----:B----4-:R-:W-:Y:S01]  /*6950*/  MOV R5, UR9 ;  /* 0x0000000900057c02 */ /* 0x010fe20008000f00 */
[----:B------:R-:W-:Y:S01]  /*6960*/  IMAD.U32 R4, RZ, RZ, UR8 ;  /* 0x00000008ff047e24 */ /* 0x000fe2000f8e00ff */
[----:B-----5:R-:W-:Y:S01]  /*6970*/  MOV R7, UR7 ;  /* 0x0000000700077c02 */ /* 0x020fe20008000f00 */
[----:B------:R-:W-:Y:S01]  /*6980*/  IMAD.U32 R6, RZ, RZ, UR6 ;  /* 0x00000006ff067e24 */ /* 0x000fe2000f8e00ff */
[----:B--2---:R-:W-:Y:S01]  /*6990*/  MOV R11, UR5 ;  /* 0x00000005000b7c02 */ /* 0x004fe20008000f00 */
[----:B------:R-:W-:Y:S02]  /*69a0*/  IMAD.U32 R10, RZ, RZ, UR4 ;  /* 0x00000004ff0a7e24 */ /* 0x000fe4000f8e00ff */
[----:B------:R-:W-:Y:S07]  /*69b0*/  LEPC R20, `(.L_x_104) ;  /* 0x000000001014794e */ /* 0x000fee0000000000 */
[----:B-1-3--:R-:W-:Y:S05]  /*69c0*/  CALL.ABS.NOINC R2 ;  /* 0x0000000002007343 */ /* 0x00afea0003c00000 */
.L_x_104:
[----:B------:R-:W-:Y:S01]  /*69d0*/  SHF.L.U32 R50, R56, 0x10, RZ ;  /* 0x0000001038327819 */ /* 0x000fe200000006ff */
[----:B------:R-:W-:Y:S05]  /*69e0*/  WARPSYNC.ALL ;  /* 0x0000000000007948 */ /* 0x000fea0003800000 */
[----:B------:R-:W-:Y:S01]  /*69f0*/  R2UR UR4, R48 ;  /* 0x00000000300472ca */ /* 0x000fe200000e0000 */
[----:B------:R-:W-:Y:S01]  /*6a00*/  BSSY.RECONVERGENT B0, `(.L_x_105) ;  /* 0x0000088000007945 */ /* 0x000fe20003800200 */
[----:B------:R-:W-:Y:S02]  /*6a10*/  LOP3.LUT R51, R56, 0xffff0000, RZ, 0xc0, !PT ;  /* 0xffff000038337812 */ /* 0x000fe400078ec0ff */
[----:B------:R-:W-:Y:S02]  /*6a20*/  SHF.L.U32 R52, R57, 0x10, RZ ;  /* 0x0000001039347819 */ /* 0x000fe400000006ff */
[----:B------:R-:W-:Y:S07]  /*6a30*/  ISETP.NE.AND P0, PT, R102, RZ, PT ;  /* 0x000000ff6600720c */ /* 0x000fee0003f05270 */
[----:B------:R-:W1:Y:S02]  /*6a40*/  LDTM.x32 R4, tmem[UR4] ;  /* 0x00000004000479ee */ /* 0x000e6400082c0000 */
[C---:B-12---:R-:W-:Y:S01]  /*6a50*/  FMUL R0, R47.reuse, R4 ;  /* 0x000000042f007220 */ /* 0x046fe20000400000 */
[C---:B------:R-:W-:Y:S01]  /*6a60*/  FMUL R2, R47.reuse, R5 ;  /* 0x000000052f027220 */ /* 0x040fe20000400000 */
[C---:B------:R-:W-:Y:S01]  /*6a70*/  FMUL R4, R47.reuse, R8 ;  /* 0x000000082f047220 */ /* 0x040fe20000400000 */
[C---:B------:R-:W-:Y:S01]  /*6a80*/  FMUL R3, R47.reuse, R6 ;  /* 0x000000062f037220 */ /* 0x040fe20000400000 */
[C---:B------:R-:W-:Y:S01]  /*6a90*/  FMUL R5, R47.reuse, R9 ;  /* 0x000000092f057220 */ /* 0x040fe20000400000 */
[C---:B------:R-:W-:Y:S01]  /*6aa0*/  FMUL R8, R47.reuse, R12 ;  /* 0x0000000c2f087220 */ /* 0x040fe20000400000 */
[C---:B------:R-:W-:Y:S01]  /*6ab0*/  FMUL R6, R47.reuse, R10 ;  /* 0x0000000a2f067220 */ /* 0x040fe20000400000 */
[C---:B------:R-:W-:Y:S01]  /*6ac0*/  FMUL R9, R47.reuse, R13 ;  /* 0x0000000d2f097220 */ /* 0x040fe20000400000 */
[----:B------:R-:W-:Y:S01]  /*6ad0*/  FMUL R12, R47, R16 ;  /* 0x000000102f0c7220 */ /* 0x000fe20000400000 */
[----:B------:R-:W-:Y:S01]  /*6ae0*/  FFMA R0, R49, R50, R0 ;  /* 0x0000003231007223 */ /* 0x000fe20000000000 */
[C---:B------:R-:W-:Y:S01]  /*6af0*/  FMUL R10, R47.reuse, R14 ;  /* 0x0000000e2f0a7220 */ /* 0x040fe20000400000 */
[C---:B------:R-:W-:Y:S01]  /*6b00*/  FMUL R13, R47.reuse, R17 ;  /* 0x000000112f0d7220 */ /* 0x040fe20000400000 */
[----:B------:R-:W-:Y:S01]  /*6b10*/  FMUL R16, R47, R20 ;  /* 0x000000142f107220 */ /* 0x000fe20000400000 */
[----:B------:R-:W-:Y:S01]  /*6b20*/  FFMA R2, R49, R51, R2 ;  /* 0x0000003331027223 */ /* 0x000fe20000000002 */
[C---:B------:R-:W-:Y:S01]  /*6b30*/  FMUL R14, R47.reuse, R18 ;  /* 0x000000122f0e7220 */ /* 0x040fe20000400000 */
        /* <DEDUP_REMOVED lines=8> */
[----:B------:R-:W-:Y:S01]  /*6bc0*/  LOP3.LUT R32, R57, 0xffff0000, RZ, 0xc0, !PT ;  /* 0xffff000039207812 */ /* 0x000fe200078ec0ff */
[C---:B------:R-:W-:Y:S01]  /*6bd0*/  FMUL R26, R47.reuse, R30 ;  /* 0x0000001e2f1a7220 */ /* 0x040fe20000400000 */
[----:B------:R-:W-:Y:S01]  /*6be0*/  FMUL R29, R47, R33 ;  /* 0x000000212f1d7220 */ /* 0x000fe20000400000 */
[----:B------:R-:W-:Y:S01]  /*6bf0*/  SHF.L.U32 R33, R58, 0x10, RZ ;  /* 0x000000103a217819 */ /* 0x000fe200000006ff */
[----:B------:R-:W-:Y:S01]  /*6c00*/  FFMA R3, R49, R52, R3 ;  /* 0x0000003431037223 */ /* 0x000fe20000000003 */
[----:B------:R-:W-:Y:S01]  /*6c10*/  F2FP.BF16.F32.PACK_AB R52, R2, R0 ;  /* 0x000000000234723e */ /* 0x000fe200000010ff */
[----:B------:R-:W-:Y:S01]  /*6c20*/  FMUL R7, R47, R7 ;  /* 0x000000072f077220 */ /* 0x000fe20000400000 */
[----:B------:R-:W-:Y:S01]  /*6c30*/  SHF.L.U32 R0, R59, 0x10, RZ ;  /* 0x000000103b007819 */ /* 0x000fe200000006ff */
[----:B------:R-:W-:Y:S01]  /*6c40*/  FMUL R30, R47, R34 ;  /* 0x000000222f1e7220 */ /* 0x000fe20000400000 */
[----:B------:R-:W-:Y:S01]  /*6c50*/  LOP3.LUT R34, R58, 0xffff0000, RZ, 0xc0, !PT ;  /* 0xffff00003a227812 */ /* 0x000fe200078ec0ff */
[----:B------:R-:W-:Y:S01]  /*6c60*/  FFMA R7, R49, R32, R7 ;  /* 0x0000002031077223 */ /* 0x000fe20000000007 */
[----:B------:R-:W-:Y:S01]  /*6c70*/  LOP3.LUT R2, R59, 0xffff0000, RZ, 0xc0, !PT ;  /* 0xffff00003b027812 */ /* 0x000fe200078ec0ff */
[----:B------:R-:W-:Y:S01]  /*6c80*/  FFMA R4, R49, R33, R4 ;  /* 0x0000002131047223 */ /* 0x000fe20000000004 */
[----:B------:R-:W-:Y:S01]  /*6c90*/  FMUL R11, R47, R11 ;  /* 0x0000000b2f0b7220 */ /* 0x000fe20000400000 */
[----:B------:R-:W-:Y:S01]  /*6ca0*/  FFMA R5, R49, R34, R5 ;  /* 0x0000002231057223 */ /* 0x000fe20000000005 */
[----:B------:R-:W-:Y:S01]  /*6cb0*/  F2FP.BF16.F32.PACK_AB R53, R7, R3 ;  /* 0x000000030735723e */ /* 0x000fe200000010ff */
[C---:B------:R-:W-:Y:S01]  /*6cc0*/  FFMA R6, R49.reuse, R0, R6 ;  /* 0x0000000031067223 */ /* 0x040fe20000000006 */
[C---:B------:R-:W-:Y:S01]  /*6cd0*/  SHF.L.U32 R0, R60.reuse, 0x10, RZ ;  /* 0x000000103c007819 */ /* 0x040fe200000006ff */
[----:B------:R-:W-:Y:S01]  /*6ce0*/  FFMA R11, R49, R2, R11 ;  /* 0x00000002310b7223 */ /* 0x000fe2000000000b */
[----:B------:R-:W-:Y:S01]  /*6cf0*/  LOP3.LUT R2, R60, 0xffff0000, RZ, 0xc0, !PT ;  /* 0xffff00003c027812 */ /* 0x000fe200078ec0ff */
[----:B------:R-:W-:Y:S01]  /*6d00*/  FMUL R15, R47, R15 ;  /* 0x0000000f2f0f7220 */ /* 0x000fe20000400000 */
[----:B------:R-:W-:Y:S01]  /*6d10*/  SHF.L.U32 R3, R61, 0x10, RZ ;  /* 0x000000103d037819 */ /* 0x000fe200000006ff */
[----:B------:R-:W-:Y:S01]  /*6d20*/  FFMA R8, R49, R0, R8 ;  /* 0x0000000031087223 */ /* 0x000fe20000000008 */
[----:B------:R-:W-:Y:S01]  /*6d30*/  LOP3.LUT R0, R61, 0xffff0000, RZ, 0xc0, !PT ;  /* 0xffff00003d007812 */ /* 0x000fe200078ec0ff */
[C---:B------:R-:W-:Y:S01]  /*6d40*/  FFMA R9, R49.reuse, R2, R9 ;  /* 0x0000000231097223 */ /* 0x040fe20000000009 */
[C---:B------:R-:W-:Y:S01]  /*6d50*/  SHF.L.U32 R2, R62.reuse, 0x10, RZ ;  /* 0x000000103e027819 */ /* 0x040fe200000006ff */
[----:B------:R-:W-:Y:S01]  /*6d60*/  FFMA R10, R49, R3, R10 ;  /* 0x00000003310a7223 */ /* 0x000fe2000000000a */
[----:B------:R-:W-:Y:S01]  /*6d70*/  SHF.L.U32 R3, R63, 0x10, RZ ;  /* 0x000000103f037819 */ /* 0x000fe200000006ff */
[C---:B------:R-:W-:Y:S01]  /*6d80*/  FFMA R15, R49.reuse, R0, R15 ;  /* 0x00000000310f7223 */ /* 0x040fe2000000000f */
[----:B------:R-:W-:Y:S01]  /*6d90*/  LOP3.LUT R0, R62, 0xffff0000, RZ, 0xc0, !PT ;  /* 0xffff00003e007812 */ /* 0x000fe200078ec0ff */
[----:B------:R-:W-:Y:S01]  /*6da0*/  FFMA R12, R49, R2, R12 ;  /* 0x00000002310c7223 */ /* 0x000fe2000000000c */
[C---:B------:R-:W-:Y:S01]  /*6db0*/  SHF.L.U32 R2, R68.reuse, 0x10, RZ ;  /* 0x0000001044027819 */ /* 0x040fe200000006ff */
[----:B------:R-:W-:Y:S01]  /*6dc0*/  FMUL R19, R47, R19 ;  /* 0x000000132f137220 */ /* 0x000fe20000400000 */
[----:B------:R-:W-:Y:S01]  /*6dd0*/  F2FP.BF16.F32.PACK_AB R54, R5, R4 ;  /* 0x000000040536723e */ /* 0x000fe200000010ff */
[----:B------:R-:W-:Y:S01]  /*6de0*/  FFMA R13, R49, R0, R13 ;  /* 0x00000000310d7223 */ /* 0x000fe2000000000d */
[----:B------:R-:W-:Y:S01]  /*6df0*/  LOP3.LUT R0, R63, 0xffff0000, RZ, 0xc0, !PT ;  /* 0xffff00003f007812 */ /* 0x000fe200078ec0ff */
[----:B------:R-:W-:Y:S01]  /*6e00*/  FFMA R14, R49, R3, R14 ;  /* 0x00000003310e7223 */ /* 0x000fe2000000000e */
[----:B------:R-:W-:Y:S01]  /*6e10*/  LOP3.LUT R3, R68, 0xffff0000, RZ, 0xc0, !PT ;  /* 0xffff000044037812 */ /* 0x000fe200078ec0ff */
[----:B------:R-:W-:Y:S01]  /*6e20*/  FMUL R23, R47, R23 ;  /* 0x000000172f177220 */ /* 0x000fe20000400000 */
[----:B------:R-:W-:Y:S01]  /*6e30*/  F2FP.BF16.F32.PACK_AB R55, R11, R6 ;  /* 0x000000060b37723e */ /* 0x000fe200000010ff */
[----:B------:R-:W-:Y:S01]  /*6e40*/  FFMA R19, R49, R0, R19 ;  /* 0x0000000031137223 */ /* 0x000fe20000000013 */
[----:B------:R-:W-:Y:S01]  /*6e50*/  SHF.L.U32 R0, R69, 0x10, RZ ;  /* 0x0000001045007819 */ /* 0x000fe200000006ff */
[----:B------:R-:W-:Y:S01]  /*6e60*/  FFMA R16, R49, R2, R16 ;  /* 0x0000000231107223 */ /* 0x000fe20000000010 */
[----:B------:R-:W-:Y:S01]  /*6e70*/  LOP3.LUT R2, R69, 0xffff0000, RZ, 0xc0, !PT ;  /* 0xffff000045027812 */ /* 0x000fe200078ec0ff */
[----:B------:R-:W-:Y:S01]  /*6e80*/  FFMA R17, R49, R3, R17 ;  /* 0x0000000331117223 */ /* 0x000fe20000000011 */
[----:B------:R-:W-:Y:S01]  /*6e90*/  SHF.L.U32 R3, R71, 0x10, RZ ;  /* 0x0000001047037819 */ /* 0x000fe200000006ff */
[----:B------:R-:W-:Y:S01]  /*6ea0*/  FFMA R18, R49, R0, R18 ;  /* 0x0000000031127223 */ /* 0x000fe20000000012 */
[C---:B------:R-:W-:Y:S01]  /*6eb0*/  SHF.L.U32 R0, R70.reuse, 0x10, RZ ;  /* 0x0000001046007819 */ /* 0x040fe200000006ff */
[----:B------:R1:W-:Y:S01]  /*6ec0*/  STS.128 [R100], R52 ;  /* 0x0000003464007388 */ /* 0x0003e20000000c00 */
[----:B------:R-:W-:Y:S01]  /*6ed0*/  F2FP.BF16.F32.PACK_AB R8, R9, R8 ;  /* 0x000000080908723e */ /* 0x000fe200000010ff */
[C---:B------:R-:W-:Y:S01]  /*6ee0*/  FFMA R23, R49.reuse, R2, R23 ;  /* 0x0000000231177223 */ /* 0x040fe20000000017 */
[----:B------:R-:W-:Y:S01]  /*6ef0*/  LOP3.LUT R2, R70, 0xffff0000, RZ, 0xc0, !PT ;  /* 0xffff000046027812 */ /* 0x000fe200078ec0ff */
[----:B------:R-:W-:Y:S01]  /*6f00*/  FFMA R20, R49, R0, R20 ;  /* 0x0000000031147223 */ /* 0x000fe20000000014 */
[----:B------:R-:W-:Y:S01]  /*6f10*/  LOP3.LUT R0, R71, 0xffff0000, RZ, 0xc0, !PT ;  /* 0xffff000047007812 */ /* 0x000fe200078ec0ff */
[----:B------:R-:W-:Y:S01]  /*6f20*/  FMUL R27, R47, R27 ;  /* 0x0000001b2f1b7220 */ /* 0x000fe20000400000 */
[----:B------:R-:W-:Y:S01]  /*6f30*/  F2FP.BF16.F32.PACK_AB R9, R15, R10 ;  /* 0x0000000a0f09723e */ /* 0x000fe200000010ff */
[C---:B------:R-:W-:Y:S01]  /*6f40*/  FFMA R21, R49.reuse, R2, R21 ;  /* 0x0000000231157223 */ /* 0x040fe20000000015 */
[C---:B------:R-:W-:Y:S01]  /*6f50*/  FFMA R22, R49.reuse, R3, R22 ;  /* 0x0000000331167223 */ /* 0x040fe20000000016 */
[----:B------:R-:W-:Y:S01]  /*6f60*/  FFMA R27, R49, R0, R27 ;  /* 0x00000000311b7223 */ /* 0x000fe2000000001b */
[C---:B------:R-:W-:Y:S01]  /*6f70*/  SHF.L.U32 R2, R76.reuse, 0x10, RZ ;  /* 0x000000104c027819 */ /* 0x040fe200000006ff */
[C---:B------:R-:W-:Y:S01]  /*6f80*/  FMUL R31, R47.reuse, R31 ;  /* 0x0000001f2f1f7220 */ /* 0x040fe20000400000 */
[----:B------:R-:W-:Y:S01]  /*6f90*/  LOP3.LUT R0, R76, 0xffff0000, RZ, 0xc0, !PT ;  /* 0xffff00004c007812 */ /* 0x000fe200078ec0ff */
[----:B------:R-:W-:Y:S01]  /*6fa0*/  FMUL R35, R47, R35 ;  /* 0x000000232f237220 */ /* 0x000fe20000400000 */
[----:B------:R-:W-:Y:S01]  /*6fb0*/  SHF.L.U32 R3, R77, 0x10, RZ ;  /* 0x000000104d037819 */ /* 0x000fe200000006ff */
[----:B------:R-:W-:Y:S01]  /*6fc0*/  FFMA R24, R49, R2, R24 ;  /* 0x0000000231187223 */ /* 0x000fe20000000018 */
[----:B------:R-:W-:Y:S01]  /*6fd0*/  F2FP.BF16.F32.PACK_AB R10, R13, R12 ;  /* 0x0000000c0d0a723e */ /* 0x000fe200000010ff */
[----:B------:R-:W-:Y:S01]  /*6fe0*/  FFMA R25, R49, R0, R25 ;  /* 0x0000000031197223 */ /* 0x000fe20000000019 */
[----:B------:R-:W-:Y:S01]  /*6ff0*/  F2FP.BF16.F32.PACK_AB R11, R19, R14 ;  /* 0x0000000e130b723e */ /* 0x000fe200000010ff */
[----:B------:R-:W-:Y:S01]  /*7000*/  FFMA R26, R49, R3, R26 ;  /* 0x00000003311a7223 */ /* 0x000fe2000000001a */
[----:B------:R-:W-:Y:S02]  /*7010*/  LOP3.LUT R0, R77, 0xffff0000, RZ, 0xc0, !PT ;  /* 0xffff00004d007812 */ /* 0x000fe400078ec0ff */
[C---:B------:R-:W-:Y:S01]  /*7020*/  SHF.L.U32 R2, R78.reuse, 0x10, RZ ;  /* 0x000000104e027819 */ /* 0x040fe200000006ff */
[----:B------:R1:W-:Y:S01]  /*7030*/  STS.128 [R99+0x10], R8 ;  /* 0x0000100863007388 */ /* 0x0003e20000000c00 */
[----:B------:R-:W-:Y:S01]  /*7040*/  LOP3.LUT R3, R78, 0xffff0000, RZ, 0xc0, !PT ;  /* 0xffff00004e037812 */ /* 0x000fe200078ec0ff */
[----:B------:R-:W-:Y:S01]  /*7050*/  FFMA R31, R49, R0, R31 ;  /* 0x00000000311f7223 */ /* 0x000fe2000000001f */
[----:B------:R-:W-:Y:S01]  /*7060*/  SHF.L.U32 R4, R79, 0x10, RZ ;  /* 0x000000104f047819 */ /* 0x000fe200000006ff */
[----:B------:R-:W-:Y:S01]  /*7070*/  FFMA R28, R49, R2, R28 ;  /* 0x00000002311c7223 */ /* 0x000fe2000000001c */
[----:B------:R-:W-:Y:S01]  /*7080*/  F2FP.BF16.F32.PACK_AB R16, R17, R16 ;  /* 0x000000101110723e */ /* 0x000fe200000010ff */
[----:B------:R-:W-:Y:S01]  /*7090*/  FFMA R29, R49, R3, R29 ;  /* 0x00000003311d7223 */ /* 0x000fe2000000001d */
[----:B------:R-:W-:Y:S01]  /*70a0*/  LOP3.LUT R5, R79, 0xffff0000, RZ, 0xc0, !PT ;  /* 0xffff00004f057812 */ /* 0x000fe200078ec0ff */
[----:B------:R-:W-:Y:S01]  /*70b0*/  FFMA R30, R49, R4, R30 ;  /* 0x00000004311e7223 */ /* 0x000fe2000000001e */
[----:B------:R-:W-:Y:S02]  /*70c0*/  F2FP.BF16.F32.PACK_AB R17, R23, R18 ;  /* 0x000000121711723e */ /* 0x000fe400000010ff */
[----:B------:R-:W-:Y:S01]  /*70d0*/  F2FP.BF16.F32.PACK_AB R18, R21, R20 ;  /* 0x000000141512723e */ /* 0x000fe200000010ff */
[----:B------:R-:W-:Y:S01]  /*70e0*/  FFMA R35, R49, R5, R35 ;  /* 0x0000000531237223 */ /* 0x000fe20000000023 */
[----:B------:R-:W-:Y:S02]  /*70f0*/  F2FP.BF16.F32.PACK_AB R19, R27, R22 ;  /* 0x000000161b13723e */ /* 0x000fe400000010ff */
[----:B------:R-:W-:Y:S02]  /*7100*/  F2FP.BF16.F32.PACK_AB R24, R25, R24 ;  /* 0x000000181918723e */ /* 0x000fe400000010ff */
[----:B------:R-:W-:Y:S01]  /*7110*/  F2FP.BF16.F32.PACK_AB R25, R31, R26 ;  /* 0x0000001a1f19723e */ /* 0x000fe200000010ff */
[----:B------:R1:W-:Y:S01]  /*7120*/  STS.128 [R98+0x20], R16 ;  /* 0x0000201062007388 */ /* 0x0003e20000000c00 */
[----:B------:R-:W-:Y:S02]  /*7130*/  F2FP.BF16.F32.PACK_AB R26, R29, R28 ;  /* 0x0000001c1d1a723e */ /* 0x000fe400000010ff */
[----:B------:R-:W-:Y:S05]  /*7140*/  F2FP.BF16.F32.PACK_AB R27, R35, R30 ;  /* 0x0000001e231b723e */ /* 0x000fea00000010ff */
[----:B------:R1:W-:Y:S01]  /*7150*/  STS.128 [R106+0x30], R24 ;  /* 0x000030186a007388 */ /* 0x0003e20000000c00 */
[----:B------:R-:W-:Y:S01]  /*7160*/  @!PT LDS RZ, [RZ] ;  /* 0x00000000fffff984 */ /* 0x000fe20000000800 */
[----:B------:R-:W-:Y:S01]  /*7170*/  @!PT LDS RZ, [RZ] ;  /* 0x00000000fffff984 */ /* 0x000fe20000000800 */
[----:B------:R-:W-:Y:S01]  /*7180*/  @!PT LDS RZ, [RZ] ;  /* 0x00000000fffff984 */ /* 0x000fe20000000800 */
[----:B------:R-:W-:Y:S01]  /*7190*/  @!PT LDS RZ, [RZ] ;  /* 0x00000000fffff984 */ /* 0x000fe20000000800 */
[----:B------:R2:W-:Y:S07]  /*71a0*/  MEMBAR.ALL.CTA ;  /* 0x0000000000007992 */ /* 0x0005ee0000008000 */
[----:B--2---:R-:W2:Y:S02]  /*71b0*/  FENCE.VIEW.ASYNC.S ;  /* 0x00000000000073c6 */ /* 0x004ea40000000000 */
[----:B--2---:R-:W-:Y:S06]  /*71c0*/  BAR.SYNC.DEFER_BLOCKING 0x1, 0x80 ;  /* 0x0042000000007b1d */ /* 0x004fec0000010000 */
[----:B------:R-:W-:Y:S05]  /*71d0*/  @P0 BRA `(.L_x_106) ;  /* 0x0000000000280947 */ /* 0x000fea0003800000 */
[----:B------:R-:W-:Y:S01]  /*71e0*/  UIADD3 UR4, UPT, UPT, UR36, 0x200, URZ ;  /* 0x0000020024047890 */ /* 0x000fe2000fffe0ff */
[----:B------:R-:W-:Y:S05]  /*71f0*/  UMOV UR43, UR52 ;  /* 0x00000034002b7c82 */ /* 0x000fea0008000000 */
[----:B------:R-:W-:Y:S01]  /*7200*/  MOV R93, UR4 ;  /* 0x00000004005d7c02 */ /* 0x000fe20008000f00 */
[----:B------:R-:W-:Y:S03]  /*7210*/  UIADD3 UR4, UP0, UPT, UR48, 0xa80, URZ ;  /* 0x00000a8030047890 */ /* 0x000fe6000ff1e0ff */
[----:B------:R-:W-:Y:S01]  /*7220*/  R2UR UR40, R93 ;  /* 0x000000005d2872ca */ /* 0x000fe200000e0000 */
[----:B------:R-:W-:Y:S11]  /*7230*/  UIADD3.X UR5, UPT, UPT, URZ, UR49, URZ, UP0, !UPT ;  /* 0x00000031ff057290 */ /* 0x000ff600087fe4ff */
[----:B------:R-:W-:Y:S01]  /*7240*/  @!UPT UIADD3 URZ, UPT, UPT, URZ, URZ, URZ ;  /* 0x000000fffffff290 */ /* 0x000fe2000fffe0ff */
[----:B------:R2:W-:Y:S01]  /*7250*/  UTMASTG.3D [UR40], [UR4] ;  /* 0x00000028040073b5 */ /* 0x0005e20008010000 */
[----:B------:R0:W-:Y:S01]  /*7260*/  UTMACMDFLUSH ;  /* 0x00000000000079b7 */ /* 0x0001e20000000000 */
[----:B--2---:R-:W-:Y:S04]  /*7270*/  DEPBAR.LE SB0, 0x1 ;  /* 0x000080400000791a */ /* 0x004fe80000000000 */
.L_x_106:
[----:B------:R-:W-:Y:S05]  /*7280*/  BSYNC.RECONVERGENT B0 ;  /* 0x0000000000007941 */ /* 0x000fea0003800200 */
.L_x_105:
[----:B------:R-:W-:Y:S01]  /*7290*/  BAR.SYNC.DEFER_BLOCKING 0x1, 0x80 ;  /* 0x0042000000007b1d */ /* 0x000fe20000010000 */
[----:B------:R-:W-:Y:S01]  /*72a0*/  ISETP.NE.AND P1, PT, R107, RZ, PT ;  /* 0x000000ff6b00720c */ /* 0x000fe20003f25270 */
[----:B------:R-:W-:Y:S01]  /*72b0*/  UISETP.NE.AND UP0, UPT, UR39, URZ, UPT ;  /* 0x000000ff2700728c */ /* 0x000fe2000bf05270 */
[----:B------:R-:W-:Y:S11]  /*72c0*/  LEA R2, R65, UR36, 0x3 ;  /* 0x0000002441027c11 */ /* 0x000ff6000f8e18ff */
[----:B------:R-:W-:Y:S01]  /*72d0*/  @P1 SHF.L.U32 R3, R97, 0x1f, RZ ;  /* 0x0000001f61031819 */ /* 0x000fe200000006ff */
[----:B------:R-:W-:Y:S06]  /*72e0*/  BRA.U !UP0, `(.L_x_107) ;  /* 0x0000000108247547 */ /* 0x000fec000b800000 */
[----:B------:R-:W-:Y:S01]  /*72f0*/  IMAD.U32 R4, RZ, RZ, UR37 ;  /* 0x00000025ff047e24 */ /* 0x000fe2000f8e00ff */
[----:B------:R-:W-:Y:S01]  /*7300*/  MOV R0, UR59 ;  /* 0x0000003b00007c02 */ /* 0x000fe20008000f00 */
[----:B------:R-:W-:Y:S03]  /*7310*/  UIADD3 UR4, UPT, UPT, UR37, 0x1, URZ ;  /* 0x0000000125047890 */ /* 0x000fe6000fffe0ff */
[----:B------:R-:W-:Y:S01]  /*7320*/  @P1 LEA R4, R4, UR36, 0x3 ;  /* 0x0000002404041c11 */ /* 0x000fe2000f8e18ff */
[----:B------:R-:W-:Y:S04]  /*7330*/  UISETP.NE.AND UP0, UPT, UR4, 0x4, UPT ;  /* 0x000000040400788c */ /* 0x000fe8000bf05270 */
[----:B------:R-:W-:Y:S01]  /*7340*/  @P1 VIADD R4, R4, 0x40 ;  /* 0x0000004004041836 */ /* 0x000fe20000000000 */
[----:B------:R-:W-:Y:S04]  /*7350*/  USEL UR37, UR4, URZ, UP0 ;  /* 0x000000ff04257287 */ /* 0x000fe80008000000 */
[----:B------:R-:W-:Y:S04]  /*7360*/  @P1 PRMT R0, R0, 0x654, R4 ;  /* 0x0000065400001816 */ /* 0x000fe80000000004 */
[----:B------:R2:W-:Y:S04]  /*7370*/  @P1 SYNCS.ARRIVE.TRANS64.RED.A1T0 RZ, [R0+URZ], RZ ;  /* 0x000000ff00ff19a7 */ /* 0x0005e800081004ff */
.L_x_107:
[----:B------:R-:W4:Y:S01]  /*7380*/  @P1 SYNCS.PHASECHK.TRANS64.TRYWAIT P0, [R2+URZ+0x20], R3 ;  /* 0x00002003020015a7 */ /* 0x000f2200080011ff */
[----:B------:R-:W-:Y:S01]  /*7390*/  BSSY B1, `(.L_x_108) ;  /* 0x0000016000017945 */ /* 0x000fe20003800000 */
[----:B----4-:R-:W-:Y:S03]  /*73a0*/  @P1 SEL R66, RZ, 0x1, !P0 ;  /* 0x00000001ff421807 */ /* 0x010fe60004000000 */
[----:B------:R-:W-:Y:S05]  /*73b0*/  @!P1 BRA `(.L_x_109) ;  /* 0x00000000004c9947 */ /* 0x000fea0003800000 */
[----:B------:R-:W-:Y:S01]  /*73c0*/  ISETP.NE.AND P0, PT, R66, RZ, PT ;  /* 0x000000ff4200720c */ /* 0x000fe20003f05270 */
[----:B------:R-:W-:Y:S01]  /*73d0*/  BSSY B0, `(.L_x_110) ;  /* 0x000000b000007945 */ /* 0x000fe20003800000 */
[----:B------:R-:W-:Y:S11]  /*73e0*/  ISETP.NE.AND P1, PT, R67, RZ, PT ;  /* 0x000000ff4300720c */ /* 0x000ff60003f25270 */
[----:B------:R-:W-:Y:S02]  /*73f0*/  @!UPT UIADD3 URZ, UPT, UPT, URZ, URZ, URZ ;  /* 0x000000fffffff290 */ /* 0x000fe4000fffe0ff */
[C---:B------:R-:W-:Y:S01]  /*7400*/  @P1 IMAD R6, R65.reuse, 0x2000, R100 ;  /* 0x0000200041061824 */ /* 0x040fe200078e0264 */
[C---:B------:R-:W-:Y:S01]  /*7410*/  @P1 LEA R4, R65.reuse, R98, 0xd ;  /* 0x0000006241041211 */ /* 0x040fe200078e68ff */
[C---:B------:R-:W-:Y:S02]  /*7420*/  @P1 IMAD R5, R65.reuse, 0x2000, R99 ;  /* 0x0000200041051824 */ /* 0x040fe400078e0263 */
[----:B------:R-:W-:Y:S01]  /*7430*/  @P1 IMAD R3, R65, 0x2000, R106 ;  /* 0x0000200041031824 */ /* 0x000fe200078e026a */
[----:B------:R-:W-:Y:S06]  /*7440*/  @P0 BRA `(.L_x_111) ;  /* 0x00000000000c0947 */ /* 0x000fec0003800000 */
[----:B--2---:R-:W-:Y:S04]  /*7450*/  SHF.L.U32 R0, R97, 0x1f, RZ ;  /* 0x0000001f61007819 */ /* 0x004fe800000006ff */
[----:B------:R-:W2:Y:S02]  /*7460*/  SYNCS.PHASECHK.TRANS64.TRYWAIT P0, [R2+URZ+0x20], R0 ;  /* 0x00002000020075a7 */ /* 0x000ea400080011ff */
[----:B--2---:R-:W-:Y:S05]  /*7470*/  @!P0 BRA `(.L_x_112) ;  /* 0x0000003000108947 */ /* 0x004fea0003800000 */
.L_x_111:
[----:B------:R-:W-:Y:S05]  /*7480*/  BSYNC B0 ;  /* 0x0000000000007941 */ /* 0x000fea0003800000 */
.L_x_110:
[----:B------:R-:W-:Y:S02]  /*7490*/  ISETP.NE.AND P0, PT, R67, RZ, PT ;  /* 0x000000ff4300720c */ /* 0x000fe40003f05270 */
[----:B------:R-:W-:Y:S11]  /*74a0*/  IADD3 R65, PT, PT, R65, 0x1, RZ ;  /* 0x0000000141417810 */ /* 0x000ff60007ffe0ff */
[----:B------:R4:W1:Y:S04]  /*74b0*/  @P0 LDS.128 R56, [R6] ;  /* 0x0000000006380984 */ /* 0x0008680000000c00 */
[----:B------:R4:W1:Y:S04]  /*74c0*/  @P0 LDS.128 R60, [R5+0x10] ;  /* 0x00001000053c0984 */ /* 0x0008680000000c00 */
[----:B------:R4:W1:Y:S04]  /*74d0*/  @P0 LDS.128 R68, [R4+0x20] ;  /* 0x0000200004440984 */ /* 0x0008680000000c00 */
[----:B------:R4:W1:Y:S02]  /*74e0*/  @P0 LDS.128 R76, [R3+0x30] ;  /* 0x00003000034c0984 */ /* 0x0008640000000c00 */
.L_x_109:
[----:B------:R-:W-:Y:S05]  /*74f0*/  BSYNC B1 ;  /* 0x0000000000017941 */ /* 0x000fea0003800000 */
.L_x_108:
[----:B--2---:R-:W-:Y:S05]  /*7500*/  VIADD R0, R48, 0x20 ;  /* 0x0000002030007836 */ /* 0x004fea0000000000 */
[----:B------:R-:W-:Y:S04]  /*7510*/  SHF.R.U32.HI R0, RZ, 0x15, R0 ;  /* 0x00000015ff007819 */ /* 0x000fe80000011600 */
[----:B------:R-:W-:Y:S11]  /*7520*/  LOP3.LUT P0, RZ, R0, 0x3, R92, 0x48, !PT ;  /* 0x0000000300ff7812 */ /* 0x000ff6000780485c */
[----:B------:R-:W-:Y:S02]  /*7530*/  @!UPT UIADD3 URZ, UPT, UPT, URZ, URZ, URZ ;  /* 0x000000fffffff290 */ /* 0x000fe4000fffe0ff */
[----:B------:R-:W-:Y:S05]  /*7540*/  @!P0 BRA `(.L_x_113) ;  /* 0x0000000000408947 */ /* 0x000fea0003800000 */
[----:B------:R-:W2:Y:S01]  /*7550*/  LDCU.64 UR8, c[0x4][0x70] ;  /* 0x01000e00ff0877ac */ /* 0x000ea20008000a00 */
[----:B----4-:R-:W-:Y:S01]  /*7560*/  MOV R3, 0x0 ;  /* 0x0000000000037802 */ /* 0x010fe20000000f00 */
[----:B------:R-:W-:Y:S02]  /*7570*/  HFMA2 R12, -RZ, RZ, 0, 5.9604644775390625e-08 ;  /* 0x00000001ff0c7431 */ /* 0x000fe400000001ff */
[----:B-1----:R-:W-:Y:S02]  /*7580*/  IMAD.MOV.U32 R8, RZ, RZ, 0x192 ;  /* 0x00000192ff087424 */ /* 0x002fe400078e00ff */
[----:B------:R-:W-:Y:S01]  /*7590*/  IMAD.MOV.U32 R13, RZ, RZ, RZ ;  /* 0x000000ffff0d7224 */ /* 0x000fe200078e00ff */
[----:B------:R-:W1:Y:S01]  /*75a0*/  LDCU.64 UR6, c[0x4][0x78] ;  /* 0x01000f00ff0677ac */ /* 0x000e620008000a00 */
[----:B------:R-:W4:Y:S01]  /*75b0*/  LDC.64 R2, c[0x4][R3] ;  /* 0x0100000003027b82 */ /* 0x000f220000000a00 */
[----:B------:R-:W5:Y:S01]  /*75c0*/  LDCU.64 UR4, c[0x4][0x10] ;  /* 0x01000200ff0477ac */ /* 0x000f620008000a00 */
[----:B--2---:R-:W-:Y:S01]  /*75d0*/  MOV R5, UR9 ;  /* 0x0000000900057c02 */ /* 0x004fe20008000f00 */
[----:B------:R-:W-:Y:S01]  /*75e0*/  IMAD.U32 R4, RZ, RZ, UR8 ;  /* 0x00000008ff047e24 */ /* 0x000fe2000f8e00ff */
[----:B-1----:R-:W-:Y:S01]  /*75f0*/  MOV R7, UR7 ;  /* 0x0000000700077c02 */ /* 0x002fe20008000f00 */
[----:B------:R-:W-:Y:S01]  /*7600*/  IMAD.U32 R6, RZ, RZ, UR6 ;  /* 0x00000006ff067e24 */ /* 0x000fe2000f8e00ff */
[----:B-----5:R-:W-:Y:S01]  /*7610*/  MOV R11, UR5 ;  /* 0x00000005000b7c02 */ /* 0x020fe20008000f00 */
[----:B------:R-:W-:Y:S02]  /*7620*/  IMAD.U32 R10, RZ, RZ, UR4 ;  /* 0x00000004ff0a7e24 */ /* 0x000fe4000f8e00ff */
[----:B------:R-:W-:Y:S07]  /*7630*/  LEPC R20, `(.L_x_113) ;  /* 0x000000001014794e */ /* 0x000fee0000000000 */
[----:B---34-:R-:W-:Y:S05]  /*7640*/  CALL.ABS.NOINC R2 ;  /* 0x0000000002007343 */ /* 0x018fea0003c00000 */
.L_x_113:
[----:B------:R-:W-:Y:S01]  /*7650*/  ISETP.NE.AND P6, PT, R107, RZ, PT ;  /* 0x000000ff6b00720c */ /* 0x000fe20003fc5270 */
[----:B------:R-:W-:Y:S05]  /*7660*/  WARPSYNC.ALL ;  /* 0x0000000000007948 */ /* 0x000fea0003800000 */
[----:B------:R-:W-:Y:S01]  /*7670*/  R2UR UR4, R48 ;  /* 0x00000000300472ca */ /* 0x000fe200000e0000 */
[----:B------:R-:W-:Y:S01]  /*7680*/  BSSY.RECONVERGENT B0, `(.L_x_114) ;  /* 0x000008f000007945 */ /* 0x000fe20003800200 */
[----:B------:R-:W-:Y:S02]  /*7690*/  MOV R50, UR37 ;  /* 0x0000002500327c02 */ /* 0x000fe40008000f00 */
[----:B-1--4-:R-:W-:Y:S02]  /*76a0*/  SHF.L.U32 R3, R56, 0x10, RZ ;  /* 0x0000001038037819 */ /* 0x012fe400000006ff */
[----:B------:R-:W-:Y:S02]  /*76b0*/  MOV R72, UR59 ;  /* 0x0000003b00487c02 */ /* 0x000fe40008000f00 */
[----:B------:R-:W-:Y:S02]  /*76c0*/  @P6 LEA R50, R50, UR36, 0x3 ;  /* 0x0000002432326c11 */ /* 0x000fe4000f8e18ff */
[C---:B------:R-:W-:Y:S02]  /*76d0*/  LOP3.LUT R51, R57.reuse, 0xffff0000, RZ, 0xc0, !PT ;  /* 0xffff000039337812 */ /* 0x040fe400078ec0ff */
[----:B------:R-:W-:Y:S01]  /*76e0*/  @P6 IADD3 R50, PT, PT, R50, 0x40, RZ ;  /* 0x0000004032326810 */ /* 0x000fe20007ffe0ff */
[----:B------:R-:W1:Y:S01]  /*76f0*/  LDTM.x32 R4, tmem[UR4+0x20] ;  /* 0x00002004000479ee */ /* 0x000e6200082c0000 */
[----:B------:R-:W-:Y:S02]  /*7700*/  ISETP.NE.AND P0, PT, R102, RZ, PT ;  /* 0x000000ff6600720c */ /* 0x000fe40003f05270 */
[----:B------:R-:W-:Y:S02]  /*7710*/  @P6 PRMT R72, R72, 0x654, R50 ;  /* 0x0000065448486816 */ /* 0x000fe40000000032 */
[----:B------:R-:W-:Y:S01]  /*7720*/  SHF.L.U32 R50, R57, 0x10, RZ ;  /* 0x0000001039327819 */ /* 0x000fe200000006ff */
[C---:B-1----:R-:W-:Y:S01]  /*7730*/  FMUL R0, R47.reuse, R4 ;  /* 0x000000042f007220 */ /* 0x042fe20000400000 */
[----:B------:R-:W-:Y:S01]  /*7740*/  LOP3.LUT R4, R56, 0xffff0000, RZ, 0xc0, !PT ;  /* 0xffff000038047812 */ /* 0x000fe200078ec0ff */
[C---:B------:R-:W-:Y:S01]  /*7750*/  FMUL R2, R47.reuse, R5 ;  /* 0x000000052f027220 */ /* 0x040fe20000400000 */
[----:B------:R-:W-:Y:S01]  /*7760*/  FMUL R7, R47, R7 ;  /* 0x000000072f077220 */ /* 0x000fe20000400000 */
[----:B------:R-:W-:Y:S01]  /*7770*/  FFMA R0, R49, R3, R0 ;  /* 0x0000000331007223 */ /* 0x000fe20000000000 */
[----:B------:R-:W-:Y:S01]  /*7780*/  FMUL R3, R47, R6 ;  /* 0x000000062f037220 */ /* 0x000fe20000400000 */
[----:B------:R-:W-:Y:S01]  /*7790*/  FFMA R2, R49, R4, R2 ;  /* 0x0000000431027223 */ /* 0x000fe20000000002 */
[C---:B------:R-:W-:Y:S01]  /*77a0*/  FMUL R4, R47.reuse, R8 ;  /* 0x000000082f047220 */ /* 0x040fe20000400000 */
[C---:B------:R-:W-:Y:S01]  /*77b0*/  FMUL R8, R47.reuse, R12 ;  /* 0x0000000c2f087220 */ /* 0x040fe20000400000 */
[C---:B------:R-:W-:Y:S01]  /*77c0*/  FMUL R12, R47.reuse, R16 ;  /* 0x000000102f0c7220 */ /* 0x040fe20000400000 */
[C---:B------:R-:W-:Y:S01]  /*77d0*/  FMUL R16, R47.reuse, R20 ;  /* 0x000000142f107220 */ /* 0x040fe20000400000 */
[----:B------:R-:W-:Y:S01]  /*77e0*/  F2FP.BF16.F32.PACK_AB R52, R2, R0 ;  /* 0x000000000234723e */ /* 0x000fe200000010ff */
[C---:B------:R-:W-:Y:S01]  /*77f0*/  FMUL R20, R47.reuse, R24 ;  /* 0x000000182f147220 */ /* 0x040fe20000400000 */
[C---:B------:R-:W-:Y:S01]  /*7800*/  LOP3.LUT R0, R58.reuse, 0xffff0000, RZ, 0xc0, !PT ;  /* 0xffff00003a007812 */ /* 0x040fe200078ec0ff */
[----:B------:R-:W-:Y:S01]  /*7810*/  FMUL R24, R47, R28 ;  /* 0x0000001c2f187220 */ /* 0x000fe20000400000 */
[----:B------:R-:W-:Y:S01]  /*7820*/  SHF.L.U32 R2, R59, 0x10, RZ ;  /* 0x000000103b027819 */ /* 0x000fe200000006ff */
[C---:B------:R-:W-:Y:S01]  /*7830*/  FMUL R28, R47.reuse, R32 ;  /* 0x000000202f1c7220 */ /* 0x040fe20000400000 */
[----:B------:R-:W-:Y:S01]  /*7840*/  SHF.L.U32 R32, R58, 0x10, RZ ;  /* 0x000000103a207819 */ /* 0x000fe200000006ff */
[----:B------:R-:W-:Y:S01]  /*7850*/  FMUL R5, R47, R9 ;  /* 0x000000092f057220 */ /* 0x000fe20000400000 */
[C---:B------:R-:W-:Y:S01]  /*7860*/  FFMA R3, R49.reuse, R50, R3 ;  /* 0x0000003231037223 */ /* 0x040fe20000000003 */
[----:B------:R-:W-:Y:S01]  /*7870*/  FFMA R7, R49, R51, R7 ;  /* 0x0000003331077223 */ /* 0x000fe20000000007 */
[----:B------:R-:W-:Y:S01]  /*7880*/  FMUL R6, R47, R10 ;  /* 0x0000000a2f067220 */ /* 0x000fe20000400000 */
[----:B------:R-:W-:Y:S01]  /*7890*/  FFMA R4, R49, R32, R4 ;  /* 0x0000002031047223 */ /* 0x000fe20000000004 */
[----:B------:R-:W-:Y:S01]  /*78a0*/  LOP3.LUT R32, R59, 0xffff0000, RZ, 0xc0, !PT ;  /* 0xffff00003b207812 */ /* 0x000fe200078ec0ff */
[----:B------:R-:W-:Y:S01]  /*78b0*/  FFMA R5, R49, R0, R5 ;  /* 0x0000000031057223 */ /* 0x000fe20000000005 */
[C---:B------:R-:W-:Y:S01]  /*78c0*/  SHF.L.U32 R0, R60.reuse, 0x10, RZ ;  /* 0x000000103c007819 */ /* 0x040fe200000006ff */
[----:B------:R-:W-:Y:S01]  /*78d0*/  FMUL R11, R47, R11 ;  /* 0x0000000b2f0b7220 */ /* 0x000fe20000400000 */
[----:B------:R-:W-:Y:S01]  /*78e0*/  F2FP.BF16.F32.PACK_AB R53, R7, R3 ;  /* 0x000000030735723e */ /* 0x000fe200000010ff */
[C---:B------:R-:W-:Y:S01]  /*78f0*/  FFMA R6, R49.reuse, R2, R6 ;  /* 0x0000000231067223 */ /* 0x040fe20000000006 */
[----:B------:R-:W-:Y:S01]  /*7900*/  LOP3.LUT R2, R60, 0xffff0000, RZ, 0xc0, !PT ;  /* 0xffff00003c027812 */ /* 0x000fe200078ec0ff */
[----:B------:R-:W-:Y:S01]  /*7910*/  FFMA R11, R49, R32, R11 ;  /* 0x00000020310b7223 */ /* 0x000fe2000000000b */
[----:B------:R-:W-:Y:S01]  /*7920*/  SHF.L.U32 R3, R61, 0x10, RZ ;  /* 0x000000103d037819 */ /* 0x000fe200000006ff */
[----:B------:R-:W-:Y:S01]  /*7930*/  FFMA R8, R49, R0, R8 ;  /* 0x0000000031087223 */ /* 0x000fe20000000008 */
[----:B------:R-:W-:Y:S01]  /*7940*/  LOP3.LUT R0, R61, 0xffff0000, RZ, 0xc0, !PT ;  /* 0xffff00003d007812 */ /* 0x000fe200078ec0ff */
[----:B------:R-:W-:Y:S01]  /*7950*/  FMUL R9, R47, R13 ;  /* 0x0000000d2f097220 */ /* 0x000fe20000400000 */
[----:B------:R-:W-:Y:S01]  /*7960*/  F2FP.BF16.F32.PACK_AB R54, R5, R4 ;  /* 0x000000040536723e */ /* 0x000fe200000010ff */
[----:B------:R-:W-:Y:S01]  /*7970*/  FMUL R10, R47, R14 ;  /* 0x0000000e2f0a7220 */ /* 0x000fe20000400000 */
[----:B------:R-:W-:Y:S01]  /*7980*/  F2FP.BF16.F32.PACK_AB R55, R11, R6 ;  /* 0x000000060b37723e */ /* 0x000fe200000010ff */
[----:B------:R-:W-:Y:S01]  /*7990*/  FMUL R15, R47, R15 ;  /* 0x0000000f2f0f7220 */ /* 0x000fe20000400000 */
[----:B------:R-:W-:Y:S01]  /*79a0*/  SHF.L.U32 R4, R77, 0x10, RZ ;  /* 0x000000104d047819 */ /* 0x000fe200000006ff */
[C---:B------:R-:W-:Y:S01]  /*79b0*/  FFMA R9, R49.reuse, R2, R9 ;  /* 0x0000000231097223 */ /* 0x040fe20000000009 */
[C---:B------:R-:W-:Y:S01]  /*79c0*/  SHF.L.U32 R2, R62.reuse, 0x10, RZ ;  /* 0x000000103e027819 */ /* 0x040fe200000006ff */
[C---:B------:R-:W-:Y:S01]  /*79d0*/  FFMA R10, R49.reuse, R3, R10 ;  /* 0x00000003310a7223 */ /* 0x040fe2000000000a */
[----:B------:R-:W-:Y:S01]  /*79e0*/  LOP3.LUT R3, R62, 0xffff0000, RZ, 0xc0, !PT ;  /* 0xffff00003e037812 */ /* 0x000fe200078ec0ff */
[----:B------:R-:W-:Y:S01]  /*79f0*/  FFMA R15, R49, R0, R15 ;  /* 0x00000000310f7223 */ /* 0x000fe2000000000f */
[----:B------:R-:W-:Y:S01]  /*7a00*/  SHF.L.U32 R0, R63, 0x10, RZ ;  /* 0x000000103f007819 */ /* 0x000fe200000006ff */
[----:B------:R-:W-:Y:S01]  /*7a10*/  FMUL R13, R47, R17 ;  /* 0x000000112f0d7220 */ /* 0x000fe20000400000 */
[----:B------:R-:W-:Y:S01]  /*7a20*/  F2FP.BF16.F32.PACK_AB R8, R9, R8 ;  /* 0x000000080908723e */ /* 0x000fe200000010ff */
[----:B------:R-:W-:Y:S01]  /*7a30*/  FMUL R14, R47, R18 ;  /* 0x000000122f0e7220 */ /* 0x000fe20000400000 */
[----:B------:R-:W-:Y:S01]  /*7a40*/  F2FP.BF16.F32.PACK_AB R9, R15, R10 ;  /* 0x0000000a0f09723e */ /* 0x000fe200000010ff */
[----:B------:R-:W-:Y:S01]  /*7a50*/  FFMA R12, R49, R2, R12 ;  /* 0x00000002310c7223 */ /* 0x000fe2000000000c */
[----:B------:R-:W-:Y:S01]  /*7a60*/  LOP3.LUT R2, R63, 0xffff0000, RZ, 0xc0, !PT ;  /* 0xffff00003f027812 */ /* 0x000fe200078ec0ff */
[----:B------:R-:W-:Y:S01]  /*7a70*/  FFMA R13, R49, R3, R13 ;  /* 0x00000003310d7223 */ /* 0x000fe2000000000d */
[----:B------:R-:W-:Y:S01]  /*7a80*/  SHF.L.U32 R3, R69, 0x10, RZ ;  /* 0x0000001045037819 */ /* 0x000fe200000006ff */
[----:B------:R-:W-:Y:S01]  /*7a90*/  FFMA R14, R49, R0, R14 ;  /* 0x00000000310e7223 */ /* 0x000fe2000000000e */
[C---:B------:R-:W-:Y:S01]  /*7aa0*/  SHF.L.U32 R0, R68.reuse, 0x10, RZ ;  /* 0x0000001044007819 */ /* 0x040fe200000006ff */
[----:B------:R-:W-:Y:S01]  /*7ab0*/  FMUL R19, R47, R19 ;  /* 0x000000132f137220 */ /* 0x000fe20000400000 */
[----:B------:R-:W-:Y:S01]  /*7ac0*/  F2FP.BF16.F32.PACK_AB R10, R13, R12 ;  /* 0x0000000c0d0a723e */ /* 0x000fe200000010ff */
[----:B------:R-:W-:Y:S01]  /*7ad0*/  FMUL R17, R47, R21 ;  /* 0x000000152f117220 */ /* 0x000fe20000400000 */
[----:B------:R-:W-:Y:S01]  /*7ae0*/  LOP3.LUT R5, R79, 0xffff0000, RZ, 0xc0, !PT ;  /* 0xffff00004f057812 */ /* 0x000fe200078ec0ff */
[C---:B------:R-:W-:Y:S01]  /*7af0*/  FFMA R19, R49.reuse, R2, R19 ;  /* 0x0000000231137223 */ /* 0x040fe20000000013 */
[----:B------:R-:W-:Y:S01]  /*7b00*/  LOP3.LUT R2, R68, 0xffff0000, RZ, 0xc0, !PT ;  /* 0xffff000044027812 */ /* 0x000fe200078ec0ff */
[----:B------:R1:W-:Y:S01]  /*7b10*/  STS.128 [R100+0x2000], R52 ;  /* 0x0020003464007388 */ /* 0x0003e20000000c00 */
[----:B------:R-:W-:Y:S01]  /*7b20*/  FFMA R16, R49, R0, R16 ;  /* 0x0000000031107223 */ /* 0x000fe20000000010 */
[----:B------:R-:W-:Y:S01]  /*7b30*/  LOP3.LUT R0, R69, 0xffff0000, RZ, 0xc0, !PT ;  /* 0xffff000045007812 */ /* 0x000fe200078ec0ff */
[----:B------:R-:W-:Y:S01]  /*7b40*/  FMUL R18, R47, R22 ;  /* 0x000000162f127220 */ /* 0x000fe20000400000 */
[----:B------:R-:W-:Y:S01]  /*7b50*/  F2FP.BF16.F32.PACK_AB R11, R19, R14 ;  /* 0x0000000e130b723e */ /* 0x000fe200000010ff */
[----:B------:R-:W-:Y:S01]  /*7b60*/  FMUL R23, R47, R23 ;  /* 0x000000172f177220 */ /* 0x000fe20000400000 */
[C---:B------:R-:W-:Y:S01]  /*7b70*/  FFMA R17, R49.reuse, R2, R17 ;  /* 0x0000000231117223 */ /* 0x040fe20000000011 */
[C---:B------:R-:W-:Y:S01]  /*7b80*/  SHF.L.U32 R2, R70.reuse, 0x10, RZ ;  /* 0x0000001046027819 */ /* 0x040fe200000006ff */
[----:B------:R-:W-:Y:S01]  /*7b90*/  FFMA R18, R49, R3, R18 ;  /* 0x0000000331127223 */ /* 0x000fe20000000012 */
[----:B------:R-:W-:Y:S01]  /*7ba0*/  SHF.L.U32 R3, R71, 0x10, RZ ;  /* 0x0000001047037819 */ /* 0x000fe200000006ff */
[----:B------:R1:W-:Y:S01]  /*7bb0*/  STS.128 [R99+0x2010], R8 ;  /* 0x0020100863007388 */ /* 0x0003e20000000c00 */
[----:B------:R-:W-:Y:S01]  /*7bc0*/  F2FP.BF16.F32.PACK_AB R16, R17, R16 ;  /* 0x000000101110723e */ /* 0x000fe200000010ff */
[----:B------:R-:W-:Y:S01]  /*7bd0*/  FFMA R23, R49, R0, R23 ;  /* 0x0000000031177223 */ /* 0x000fe20000000017 */
[----:B------:R-:W-:Y:S01]  /*7be0*/  LOP3.LUT R0, R70, 0xffff0000, RZ, 0xc0, !PT ;  /* 0xffff000046007812 */ /* 0x000fe200078ec0ff */
[C---:B------:R-:W-:Y:S01]  /*7bf0*/  FMUL R21, R47.reuse, R25 ;  /* 0x000000192f157220 */ /* 0x040fe20000400000 */
[----:B------:R-:W-:Y:S01]  /*7c00*/  FMUL R22, R47, R26 ;  /* 0x0000001a2f167220 */ /* 0x000fe20000400000 */
[C---:B------:R-:W-:Y:S01]  /*7c10*/  FFMA R20, R49.reuse, R2, R20 ;  /* 0x0000000231147223 */ /* 0x040fe20000000014 */
[C---:B------:R-:W-:Y:S01]  /*7c20*/  SHF.L.U32 R2, R76.reuse, 0x10, RZ ;  /* 0x000000104c027819 */ /* 0x040fe200000006ff */
[----:B------:R-:W-:Y:S01]  /*7c30*/  FFMA R21, R49, R0, R21 ;  /* 0x0000000031157223 */ /* 0x000fe20000000015 */
[----:B------:R-:W-:Y:S01]  /*7c40*/  LOP3.LUT R0, R71, 0xffff0000, RZ, 0xc0, !PT ;  /* 0xffff000047007812 */ /* 0x000fe200078ec0ff */
[----:B------:R-:W-:Y:S01]  /*7c50*/  FFMA R22, R49, R3, R22 ;  /* 0x0000000331167223 */ /* 0x000fe20000000016 */
[C---:B------:R-:W-:Y:S01]  /*7c60*/  FMUL R27, R47.reuse, R27 ;  /* 0x0000001b2f1b7220 */ /* 0x040fe20000400000 */
[----:B------:R-:W-:Y:S01]  /*7c70*/  LOP3.LUT R3, R76, 0xffff0000, RZ, 0xc0, !PT ;  /* 0xffff00004c037812 */ /* 0x000fe200078ec0ff */
[C---:B------:R-:W-:Y:S01]  /*7c80*/  FMUL R25, R47.reuse, R29 ;  /* 0x0000001d2f197220 */ /* 0x040fe20000400000 */
[----:B------:R-:W-:Y:S01]  /*7c90*/  FMUL R26, R47, R30 ;  /* 0x0000001e2f1a7220 */ /* 0x000fe20000400000 */
[C---:B------:R-:W-:Y:S01]  /*7ca0*/  FFMA R27, R49.reuse, R0, R27 ;  /* 0x00000000311b7223 */ /* 0x040fe2000000001b */
[----:B------:R-:W-:Y:S01]  /*7cb0*/  FFMA R24, R49, R2, R24 ;  /* 0x0000000231187223 */ /* 0x000fe20000000018 */
[----:B------:R-:W-:Y:S01]  /*7cc0*/  LOP3.LUT R0, R77, 0xffff0000, RZ, 0xc0, !PT ;  /* 0xffff00004d007812 */ /* 0x000fe200078ec0ff */
[----:B------:R-:W-:Y:S01]  /*7cd0*/  FFMA R25, R49, R3, R25 ;  /* 0x0000000331197223 */ /* 0x000fe20000000019 */
[----:B------:R-:W-:Y:S01]  /*7ce0*/  FMUL R31, R47, R31 ;  /* 0x0000001f2f1f7220 */ /* 0x000fe20000400000 */
[C---:B------:R-:W-:Y:S01]  /*7cf0*/  SHF.L.U32 R2, R78.reuse, 0x10, RZ ;  /* 0x000000104e027819 */ /* 0x040fe200000006ff */
[----:B------:R-:W-:Y:S01]  /*7d00*/  FFMA R26, R49, R4, R26 ;  /* 0x00000004311a7223 */ /* 0x000fe2000000001a */
[----:B------:R-:W-:Y:S01]  /*7d10*/  LOP3.LUT R3, R78, 0xffff0000, RZ, 0xc0, !PT ;  /* 0xffff00004e037812 */ /* 0x000fe200078ec0ff */
[----:B------:R-:W-:Y:S01]  /*7d20*/  FMUL R29, R47, R33 ;  /* 0x000000212f1d7220 */ /* 0x000fe20000400000 */
[----:B------:R-:W-:Y:S01]  /*7d30*/  SHF.L.U32 R4, R79, 0x10, RZ ;  /* 0x000000104f047819 */ /* 0x000fe200000006ff */
[----:B------:R-:W-:Y:S01]  /*7d40*/  FMUL R30, R47, R34 ;  /* 0x000000222f1e7220 */ /* 0x000fe20000400000 */
[----:B------:R-:W-:Y:S01]  /*7d50*/  F2FP.BF16.F32.PACK_AB R17, R23, R18 ;  /* 0x000000121711723e */ /* 0x000fe200000010ff */
[----:B------:R-:W-:Y:S01]  /*7d60*/  FFMA R31, R49, R0, R31 ;  /* 0x00000000311f7223 */ /* 0x000fe2000000001f */
[----:B------:R-:W-:Y:S01]  /*7d70*/  FMUL R35, R47, R35 ;  /* 0x000000232f237220 */ /* 0x000fe20000400000 */
[----:B------:R-:W-:Y:S01]  /*7d80*/  F2FP.BF16.F32.PACK_AB R18, R21, R20 ;  /* 0x000000141512723e */ /* 0x000fe200000010ff */
[----:B------:R-:W-:Y:S01]  /*7d90*/  FFMA R28, R49, R2, R28 ;  /* 0x00000002311c7223 */ /* 0x000fe2000000001c */
[----:B------:R-:W-:Y:S01]  /*7da0*/  F2FP.BF16.F32.PACK_AB R19, R27, R22 ;  /* 0x000000161b13723e */ /* 0x000fe200000010ff */
[C---:B------:R-:W-:Y:S01]  /*7db0*/  FFMA R29, R49.reuse, R3, R29 ;  /* 0x00000003311d7223 */ /* 0x040fe2000000001d */
[C---:B------:R-:W-:Y:S01]  /*7dc0*/  FFMA R30, R49.reuse, R4, R30 ;  /* 0x00000004311e7223 */ /* 0x040fe2000000001e */
[----:B------:R-:W-:Y:S01]  /*7dd0*/  FFMA R35, R49, R5, R35 ;  /* 0x0000000531237223 */ /* 0x000fe20000000023 */
[----:B------:R-:W-:Y:S01]  /*7de0*/  F2FP.BF16.F32.PACK_AB R24, R25, R24 ;  /* 0x000000181918723e */ /* 0x000fe200000010ff */
[----:B------:R1:W-:Y:S01]  /*7df0*/  STS.128 [R98+0x2020], R16 ;  /* 0x0020201062007388 */ /* 0x0003e20000000c00 */
[----:B------:R-:W-:Y:S02]  /*7e00*/  F2FP.BF16.F32.PACK_AB R25, R31, R26 ;  /* 0x0000001a1f19723e */ /* 0x000fe400000010ff */
[----:B------:R-:W-:Y:S02]  /*7e10*/  F2FP.BF16.F32.PACK_AB R26, R29, R28 ;  /* 0x0000001c1d1a723e */ /* 0x000fe400000010ff */
[----:B------:R-:W-:Y:S02]  /*7e20*/  F2FP.BF16.F32.PACK_AB R27, R35, R30 ;  /* 0x0000001e231b723e */ /* 0x000fe400000010ff */
[----:B------:R-:W-:Y:S02]  /*7e30*/  LEA R0, R65, UR36, 0x3 ;  /* 0x0000002441007c11 */ /* 0x000fe4000f8e18ff */
[----:B------:R-:W-:Y:S01]  /*7e40*/  @P6 SHF.L.U32 R2, R97, 0x1f, RZ ;  /* 0x0000001f61026819 */ /* 0x000fe200000006ff */
        /* <DEDUP_REMOVED lines=9> */
[----:B------:R-:W-:Y:S02]  /*7ee0*/  UIADD3 UR4, UP0, UPT, UR48, 0xa80, URZ ;  /* 0x00000a8030047890 */ /* 0x000fe4000ff1e0ff */
[----:B------:R-:W-:Y:S02]  /*7ef0*/  UIADD3 UR9, UPT, UPT, UR41, 0x20, URZ ;  /* 0x0000002029097890 */ /* 0x000fe4000fffe0ff */
[----:B------:R-:W-:Y:S02]  /*7f00*/  UIADD3 UR8, UPT, UPT, UR36, 0x2200, URZ ;  /* 0x0000220024087890 */ /* 0x000fe4000fffe0ff */
[----:B------:R-:W-:Y:S01]  /*7f10*/  UIADD3.X UR5, UPT, UPT, URZ, UR49, URZ, UP0, !UPT ;  /* 0x00000031ff057290 */ /* 0x000fe200087fe4ff */
[----:B------:R-:W-:Y:S01]  /*7f20*/  UMOV UR10, UR42 ;  /* 0x0000002a000a7c82 */ /* 0x000fe20008000000 */
[----:B------:R-:W-:Y:S07]  /*7f30*/  UMOV UR11, UR52 ;  /* 0x00000034000b7c82 */ /* 0x000fee0008000000 */
[----:B------:R2:W-:Y:S01]  /*7f40*/  UTMASTG.3D [UR8], [UR4] ;  /* 0x00000008040073b5 */ /* 0x0005e20008010000 */
[----:B------:R0:W-:Y:S01]  /*7f50*/  UTMACMDFLUSH ;  /* 0x00000000000079b7 */ /* 0x0001e20000000000 */
[----:B--2---:R-:W-:Y:S04]  /*7f60*/  DEPBAR.LE SB0, 0x1 ;  /* 0x000080400000791a */ /* 0x004fe80000000000 */
.L_x_115:
[----:B------:R-:W-:Y:S05]  /*7f70*/  BSYNC.RECONVERGENT B0 ;  /* 0x0000000000007941 */ /* 0x000fea0003800200 */
.L_x_114:
[----:B------:R-:W-:Y:S01]  /*7f80*/  BAR.SYNC.DEFER_BLOCKING 0x1, 0x80 ;  /* 0x0042000000007b1d */ /* 0x000fe20000010000 */
[----:B------:R-:W-:Y:S04]  /*7f90*/  UIADD3 UR4, UPT, UPT, UR37, 0x1, URZ ;  /* 0x0000000125047890 */ /* 0x000fe8000fffe0ff */
[----:B------:R-:W-:Y:S04]  /*7fa0*/  UISETP.NE.AND UP0, UPT, UR4, 0x4, UPT ;  /* 0x000000040400788c */ /* 0x000fe8000bf05270 */
[----:B------:R-:W-:Y:S01]  /*7fb0*/  USEL UR38, UR4, URZ, UP0 ;  /* 0x000000ff04267287 */ /* 0x000fe20008000000 */
[----:B------:R2:W-:Y:S01]  /*7fc0*/  @P6 SYNCS.ARRIVE.TRANS64.RED.A1T0 RZ, [R72+URZ], RZ ;  /* 0x000000ff48ff69a7 */ /* 0x0005e200081004ff */
[----:B------:R-:W-:Y:S01]  /*7fd0*/  BSSY B1, `(.L_x_116) ;  /* 0x0000017000017945 */ /* 0x000fe20003800000 */
[----:B------:R-:W4:Y:S02]  /*7fe0*/  @P6 SYNCS.PHASECHK.TRANS64.TRYWAIT P0, [R0+URZ+0x20], R2 ;  /* 0x00002002000065a7 */ /* 0x000f2400080011ff */
[----:B----4-:R-:W-:Y:S01]  /*7ff0*/  @P6 SEL R66, RZ, 0x1, !P0 ;  /* 0x00000001ff426807 */ /* 0x010fe20004000000 */
[----:B--2---:R-:W-:Y:S06]  /*8000*/  @!P6 BRA `(.L_x_117) ;  /* 0x00000000004ce947 */ /* 0x004fec0003800000 */
        /* <DEDUP_REMOVED lines=9> */
[----:B------:R-:W-:Y:S04]  /*80a0*/  SHF.L.U32 R6, R97, 0x1f, RZ ;  /* 0x0000001f61067819 */ /* 0x000fe800000006ff */
[----:B------:R-:W2:Y:S02]  /*80b0*/  SYNCS.PHASECHK.TRANS64.TRYWAIT P0, [R0+URZ+0x20], R6 ;  /* 0x00002006000075a7 */ /* 0x000ea400080011ff */
[----:B--2---:R-:W-:Y:S05]  /*80c0*/  @!P0 BRA `(.L_x_120) ;  /* 0x0000002400108947 */ /* 0x004fea0003800000 */
.L_x_119:
[----:B------:R-:W-:Y:S05]  /*80d0*/  BSYNC B0 ;  /* 0x0000000000007941 */ /* 0x000fea0003800000 */
.L_x_118:
[----:B------:R-:W-:Y:S02]  /*80e0*/  ISETP.NE.AND P0, PT, R67, RZ, PT ;  /* 0x000000ff4300720c */ /* 0x000fe40003f05270 */
[----:B------:R-:W-:Y:S11]  /*80f0*/  IADD3 R65, PT, PT, R65, 0x1, RZ ;  /* 0x0000000141417810 */ /* 0x000ff60007ffe0ff */
[----:B------:R4:W1:Y:S04]  /*8100*/  @P0 LDS.128 R56, [R5] ;  /* 0x0000000005380984 */ /* 0x0008680000000c00 */
[----:B------:R4:W1:Y:S04]  /*8110*/  @P0 LDS.128 R60, [R4+0x10] ;  /* 0x00001000043c0984 */ /* 0x0008680000000c00 */
[----:B------:R4:W1:Y:S04]  /*8120*/  @P0 LDS.128 R68, [R3+0x20] ;  /* 0x0000200003440984 */ /* 0x0008680000000c00 */
[----:B------:R4:W1:Y:S02]  /*8130*/  @P0 LDS.128 R76, [R2+0x30] ;  /* 0x00003000024c0984 */ /* 0x0008640000000c00 */
.L_x_117:
[----:B------:R-:W-:Y:S05]  /*8140*/  BSYNC B1 ;  /* 0x0000000000017941 */ /* 0x000fea0003800000 */
.L_x_116:
        /* <DEDUP_REMOVED lines=21> */
.L_x_121:
        /* <DEDUP_REMOVED lines=146> */
.L_x_123:
[----:B------:R-:W-:Y:S05]  /*8bc0*/  BSYNC.RECONVERGENT B0 ;  /* 0x0000000000007941 */ /* 0x000fea0003800200 */
.L_x_122:
        /* <DEDUP_REMOVED lines=21> */
.L_x_127:
[----:B------:R-:W-:Y:S05]  /*8d20*/  BSYNC B0 ;  /* 0x0000000000007941 */ /* 0x000fea0003800000 */
.L_x_126:
[----:B------:R-:W-:Y:S11]  /*8d30*/  ISETP.NE.AND P0, PT, R67, RZ, PT ;  /* 0x000000ff4300720c */ /* 0x000ff60003f05270 */
[----:B------:R-:W-:Y:S02]  /*8d40*/  @!UPT UIADD3 URZ, UPT, UPT, URZ, URZ, URZ ;  /* 0x000000fffffff290 */ /* 0x000fe4000fffe0ff */
[----:B------:R4:W1:Y:S04]  /*8d50*/  @P0 LDS.128 R56, [R4] ;  /* 0x0000000004380984 */ /* 0x0008680000000c00 */
[----:B------:R4:W1:Y:S04]  /*8d60*/  @P0 LDS.128 R60, [R3+0x10] ;  /* 0x00001000033c0984 */ /* 0x0008680000000c00 */
[----:B------:R4:W1:Y:S04]  /*8d70*/  @P0 LDS.128 R68, [R2+0x20] ;  /* 0x0000200002440984 */ /* 0x0008680000000c00 */
[----:B------:R4:W1:Y:S02]  /*8d80*/  @P0 LDS.128 R76, [R65+0x30] ;  /* 0x00003000414c0984 */ /* 0x0008640000000c00 */
.L_x_125:
[----:B------:R-:W-:Y:S05]  /*8d90*/  BSYNC B1 ;  /* 0x0000000000017941 */ /* 0x000fea0003800000 */
.L_x_124:
        /* <DEDUP_REMOVED lines=21> */
.L_x_129:
[----:B------:R-:W-:Y:S01]  /*8ef0*/  ISETP.NE.AND P0, PT, R102, RZ, PT ;  /* 0x000000ff6600720c */ /* 0x000fe20003f05270 */
[----:B------:R-:W-:Y:S05]  /*8f00*/  WARPSYNC.ALL ;  /* 0x0000000000007948 */ /* 0x000fea0003800000 */
[----:B------:R-:W-:Y:S01]  /*8f10*/  R2UR UR4, R48 ;  /* 0x00000000300472ca */ /* 0x000fe200000e0000 */
[----:B------:R-:W-:Y:S01]  /*8f20*/  BSSY.RECONVERGENT B0, `(.L_x_130) ;  /* 0x000008c000007945 */ /* 0x000fe20003800200 */
[----:B------:R-:W-:Y:S02]  /*8f30*/  R2UR UR5, R64 ;  /* 0x00000000400572ca */ /* 0x000fe400000e0000 */
[C---:B-1----:R-:W-:Y:S02]  /*8f40*/  SHF.L.U32 R0, R56.reuse, 0x10, RZ ;  /* 0x0000001038007819 */ /* 0x042fe400000006ff */
[----:B----4-:R-:W-:Y:S02]  /*8f50*/  LOP3.LUT R2, R56, 0xffff0000, RZ, 0xc0, !PT ;  /* 0xffff000038027812 */ /* 0x010fe400078ec0ff */
[C---:B------:R-:W-:Y:S02]  /*8f60*/  SHF.L.U32 R3, R57.reuse, 0x10, RZ ;  /* 0x0000001039037819 */ /* 0x040fe400000006ff */
[----:B------:R-:W-:Y:S02]  /*8f70*/  LOP3.LUT R48, R57, 0xffff0000, RZ, 0xc0, !PT ;  /* 0xffff000039307812 */ /* 0x000fe400078ec0ff */
[C---:B------:R-:W-:Y:S01]  /*8f80*/  SHF.L.U32 R50, R58.reuse, 0x10, RZ ;  /* 0x000000103a327819 */ /* 0x040fe200000006ff */
[----:B------:R-:W1:Y:S01]  /*8f90*/  LDTM.x32 R4, tmem[UR4+0x60] ;  /* 0x00006004000479ee */ /* 0x000e6200082c0000 */
[----:B------:R-:W-:Y:S01]  /*8fa0*/  LOP3.LUT R51, R58, 0xffff0000, RZ, 0xc0, !PT ;  /* 0xffff00003a337812 */ /* 0x000fe200078ec0ff */
[----:B------:R-:W-:Y:S01]  /*8fb0*/  NOP ;  /* 0x0000000000007918 */ /* 0x000fe20000000000 */
[C---:B------:R-:W-:Y:S01]  /*8fc0*/  SHF.L.U32 R52, R59.reuse, 0x10, RZ ;  /* 0x000000103b347819 */ /* 0x040fe200000006ff */
[----:B------:R-:W-:Y:S01]  /*8fd0*/  UIADD3 UR4, UPT, UPT, UR5, 0xa0, URZ ;  /* 0x000000a005047890 */ /* 0x000fe2000fffe0ff */
[----:B------:R-:W-:Y:S02]  /*8fe0*/  LOP3.LUT R53, R59, 0xffff0000, RZ, 0xc0, !PT ;  /* 0xffff00003b357812 */ /* 0x000fe400078ec0ff */
[C---:B------:R-:W-:Y:S01]  /*8ff0*/  SHF.L.U32 R54, R60.reuse, 0x10, RZ ;  /* 0x000000103c367819 */ /* 0x040fe200000006ff */
[----:B------:R-:W-:Y:S01]  /*9000*/  UPRMT UR4, UR59, 0x654, UR4 ;  /* 0x000006543b047896 */ /* 0x000fe20008000004 */
[----:B------:R-:W-:Y:S02]  /*9010*/  LOP3.LUT R55, R60, 0xffff0000, RZ, 0xc0, !PT ;  /* 0xffff00003c377812 */ /* 0x000fe400078ec0ff */
[C---:B------:R-:W-:Y:S02]  /*9020*/  SHF.L.U32 R56, R61.reuse, 0x10, RZ ;  /* 0x000000103d387819 */ /* 0x040fe400000006ff */
[----:B------:R-:W-:Y:S02]  /*9030*/  LOP3.LUT R57, R61, 0xffff0000, RZ, 0xc0, !PT ;  /* 0xffff00003d397812 */ /* 0x000fe400078ec0ff */
[C---:B------:R-:W-:Y:S02]  /*9040*/  SHF.L.U32 R58, R62.reuse, 0x10, RZ ;  /* 0x000000103e3a7819 */ /* 0x040fe400000006ff */
[----:B------:R-:W-:Y:S01]  /*9050*/  LOP3.LUT R59, R62, 0xffff0000, RZ, 0xc0, !PT ;  /* 0xffff00003e3b7812 */ /* 0x000fe200078ec0ff */
[----:B-1----:R-:W-:Y:S01]  /*9060*/  SYNCS.ARRIVE.TRANS64.RED.A1T0 RZ, [UR4], RZ ;  /* 0x000000ffffff79a7 */ /* 0x002fe20008100404 */
[C---:B------:R-:W-:Y:S02]  /*9070*/  SHF.L.U32 R60, R63.reuse, 0x10, RZ ;  /* 0x000000103f3c7819 */ /* 0x040fe400000006ff */
[----:B------:R-:W-:Y:S02]  /*9080*/  LOP3.LUT R61, R63, 0xffff0000, RZ, 0xc0, !PT ;  /* 0xffff00003f3d7812 */ /* 0x000fe400078ec0ff */
[C---:B------:R-:W-:Y:S01]  /*9090*/  SHF.L.U32 R62, R68.reuse, 0x10, RZ ;  /* 0x00000010443e7819 */ /* 0x040fe200000006ff */
[C---:B------:R-:W-:Y:S01]  /*90a0*/  FMUL R4, R47.reuse, R4 ;  /* 0x000000042f047220 */ /* 0x040fe20000400000 */
[C---:B------:R-:W-:Y:S01]  /*90b0*/  FMUL R5, R47.reuse, R5 ;  /* 0x000000052f057220 */ /* 0x040fe20000400000 */
[----:B------:R-:W-:Y:S01]  /*90c0*/  FMUL R6, R47, R6 ;  /* 0x000000062f067220 */ /* 0x000fe20000400000 */
[----:B------:R-:W-:Y:S01]  /*90d0*/  LOP3.LUT R63, R68, 0xffff0000, RZ, 0xc0, !PT ;  /* 0xffff0000443f7812 */ /* 0x000fe200078ec0ff */
[C---:B------:R-:W-:Y:S01]  /*90e0*/  FFMA R4, R49.reuse, R0, R4 ;  /* 0x0000000031047223 */ /* 0x040fe20000000004 */
[----:B------:R-:W-:Y:S01]  /*90f0*/  FFMA R5, R49, R2, R5 ;  /* 0x0000000231057223 */ /* 0x000fe20000000005 */
[----:B------:R-:W-:Y:S01]  /*9100*/  SHF.L.U32 R64, R69, 0x10, RZ ;  /* 0x0000001045407819 */ /* 0x000fe200000006ff */
[----:B------:R-:W-:Y:S01]  /*9110*/  FFMA R6, R49, R3, R6 ;  /* 0x0000000331067223 */ /* 0x000fe20000000006 */
[----:B------:R-:W-:Y:S01]  /*9120*/  FMUL R7, R47, R7 ;  /* 0x000000072f077220 */ /* 0x000fe20000400000 */
[----:B------:R-:W-:Y:S01]  /*9130*/  LOP3.LUT R65, R69, 0xffff0000, RZ, 0xc0, !PT ;  /* 0xffff000045417812 */ /* 0x000fe200078ec0ff */
[----:B------:R-:W-:Y:S01]  /*9140*/  FMUL R8, R47, R8 ;  /* 0x000000082f087220 */ /* 0x000fe20000400000 */
[----:B------:R-:W-:Y:S01]  /*9150*/  F2FP.BF16.F32.PACK_AB R4, R5, R4 ;  /* 0x000000040504723e */ /* 0x000fe200000010ff */
[----:B------:R-:W-:Y:S01]  /*9160*/  FFMA R7, R49, R48, R7 ;  /* 0x0000003031077223 */ /* 0x000fe20000000007 */
[----:B------:R-:W-:Y:S01]  /*9170*/  FMUL R9, R47, R9 ;  /* 0x000000092f097220 */ /* 0x000fe20000400000 */
[----:B------:R-:W-:Y:S01]  /*9180*/  FFMA R8, R49, R50, R8 ;  /* 0x0000003231087223 */ /* 0x000fe20000000008 */
[C---:B------:R-:W-:Y:S01]  /*9190*/  SHF.L.U32 R66, R70.reuse, 0x10, RZ ;  /* 0x0000001046427819 */ /* 0x040fe200000006ff */
[----:B------:R-:W-:Y:S01]  /*91a0*/  FMUL R0, R47, R10 ;  /* 0x0000000a2f007220 */ /* 0x000fe20000400000 */
[----:B------:R-:W-:Y:S01]  /*91b0*/  F2FP.BF16.F32.PACK_AB R5, R7, R6 ;  /* 0x000000060705723e */ /* 0x000fe200000010ff */
[----:B------:R-:W-:Y:S01]  /*91c0*/  FFMA R9, R49, R51, R9 ;  /* 0x0000003331097223 */ /* 0x000fe20000000009 */
[----:B------:R-:W-:Y:S01]  /*91d0*/  FMUL R2, R47, R11 ;  /* 0x0000000b2f027220 */ /* 0x000fe20000400000 */
[----:B------:R-:W-:Y:S01]  /*91e0*/  FFMA R0, R49, R52, R0 ;  /* 0x0000003431007223 */ /* 0x000fe20000000000 */
[----:B------:R-:W-:Y:S01]  /*91f0*/  LOP3.LUT R67, R70, 0xffff0000, RZ, 0xc0, !PT ;  /* 0xffff000046437812 */ /* 0x000fe200078ec0ff */
[----:B------:R-:W-:Y:S01]  /*9200*/  FMUL R3, R47, R12 ;  /* 0x0000000c2f037220 */ /* 0x000fe20000400000 */
[----:B------:R-:W-:Y:S01]  /*9210*/  F2FP.BF16.F32.PACK_AB R6, R9, R8 ;  /* 0x000000080906723e */ /* 0x000fe200000010ff */
[----:B------:R-:W-:Y:S01]  /*9220*/  FFMA R2, R49, R53, R2 ;  /* 0x0000003531027223 */ /* 0x000fe20000000002 */
[----:B------:R-:W-:Y:S01]  /*9230*/  FMUL R10, R47, R13 ;  /* 0x0000000d2f0a7220 */ /* 0x000fe20000400000 */
[----:B------:R-:W-:Y:S01]  /*9240*/  FFMA R3, R49, R54, R3 ;  /* 0x0000003631037223 */ /* 0x000fe20000000003 */
[----:B------:R-:W-:Y:S01]  /*9250*/  SHF.L.U32 R68, R71, 0x10, RZ ;  /* 0x0000001047447819 */ /* 0x000fe200000006ff */
[----:B------:R-:W-:Y:S01]  /*9260*/  FMUL R11, R47, R14 ;  /* 0x0000000e2f0b7220 */ /* 0x000fe20000400000 */
[----:B------:R-:W-:Y:S01]  /*9270*/  F2FP.BF16.F32.PACK_AB R7, R2, R0 ;  /* 0x000000000207723e */ /* 0x000fe200000010ff */
[----:B------:R-:W-:Y:S01]  /*9280*/  FFMA R10, R49, R55, R10 ;  /* 0x00000037310a7223 */ /* 0x000fe2000000000a */
[C---:B------:R-:W-:Y:S01]  /*9290*/  FMUL R15, R47.reuse, R15 ;  /* 0x0000000f2f0f7220 */ /* 0x040fe20000400000 */
[C---:B------:R-:W-:Y:S01]  /*92a0*/  FMUL R12, R47.reuse, R16 ;  /* 0x000000102f0c7220 */ /* 0x040fe20000400000 */
[----:B------:R-:W-:Y:S01]  /*92b0*/  FMUL R13, R47, R17 ;  /* 0x000000112f0d7220 */ /* 0x000fe20000400000 */
[----:B------:R1:W-:Y:S01]  /*92c0*/  STS.128 [R100+0x6000], R4 ;  /* 0x0060000464007388 */ /* 0x0003e20000000c00 */
[----:B------:R-:W-:Y:S01]  /*92d0*/  LOP3.LUT R69, R71, 0xffff0000, RZ, 0xc0, !PT ;  /* 0xffff000047457812 */ /* 0x000fe200078ec0ff */
[C---:B------:R-:W-:Y:S01]  /*92e0*/  FFMA R11, R49.reuse, R56, R11 ;  /* 0x00000038310b7223 */ /* 0x040fe2000000000b */
[----:B------:R-:W-:Y:S01]  /*92f0*/  SHF.L.U32 R70, R76, 0x10, RZ ;  /* 0x000000104c467819 */ /* 0x000fe200000006ff */
[C---:B------:R-:W-:Y:S01]  /*9300*/  FFMA R15, R49.reuse, R57, R15 ;  /* 0x00000039310f7223 */ /* 0x040fe2000000000f */
[----:B------:R-:W-:Y:S01]  /*9310*/  F2FP.BF16.F32.PACK_AB R8, R10, R3 ;  /* 0x000000030a08723e */ /* 0x000fe200000010ff */
[C---:B------:R-:W-:Y:S01]  /*9320*/  FFMA R12, R49.reuse, R58, R12 ;  /* 0x0000003a310c7223 */ /* 0x040fe2000000000c */
[----:B------:R-:W-:Y:S01]  /*9330*/  FFMA R13, R49, R59, R13 ;  /* 0x0000003b310d7223 */ /* 0x000fe2000000000d */
[C---:B------:R-:W-:Y:S01]  /*9340*/  FMUL R14, R47.reuse, R18 ;  /* 0x000000122f0e7220 */ /* 0x040fe20000400000 */
[C---:B------:R-:W-:Y:S01]  /*9350*/  FMUL R19, R47.reuse, R19 ;  /* 0x000000132f137220 */ /* 0x040fe20000400000 */
[C---:B------:R-:W-:Y:S01]  /*9360*/  FMUL R16, R47.reuse, R20 ;  /* 0x000000142f107220 */ /* 0x040fe20000400000 */
[----:B------:R-:W-:Y:S01]  /*9370*/  FMUL R17, R47, R21 ;  /* 0x000000152f117220 */ /* 0x000fe20000400000 */
[----:B------:R-:W-:Y:S01]  /*9380*/  FFMA R14, R49, R60, R14 ;  /* 0x0000003c310e7223 */ /* 0x000fe2000000000e */
        /* <DEDUP_REMOVED lines=9> */
[----:B------:R-:W-:Y:S01]  /*9420*/  F2FP.BF16.F32.PACK_AB R9, R15, R11 ;  /* 0x0000000b0f09723e */ /* 0x000fe200000010ff */
[----:B------:R-:W-:Y:S01]  /*9430*/  FFMA R23, R49, R65, R23 ;  /* 0x0000004131177223 */ /* 0x000fe20000000017 */
[----:B------:R-:W-:Y:S01]  /*9440*/  FMUL R27, R47, R27 ;  /* 0x0000001b2f1b7220 */ /* 0x000fe20000400000 */
[----:B------:R-:W-:Y:S01]  /*9450*/  F2FP.BF16.F32.PACK_AB R10, R13, R12 ;  /* 0x0000000c0d0a723e */ /* 0x000fe200000010ff */
[----:B------:R-:W-:Y:S01]  /*9460*/  FFMA R20, R49, R66, R20 ;  /* 0x0000004231147223 */ /* 0x000fe20000000014 */
[----:B------:R-:W-:Y:S01]  /*9470*/  F2FP.BF16.F32.PACK_AB R11, R19, R14 ;  /* 0x0000000e130b723e */ /* 0x000fe200000010ff */
[----:B------:R-:W-:Y:S01]  /*9480*/  FMUL R24, R47, R28 ;  /* 0x0000001c2f187220 */ /* 0x000fe20000400000 */
[----:B------:R-:W-:Y:S01]  /*9490*/  LOP3.LUT R71, R76, 0xffff0000, RZ, 0xc0, !PT ;  /* 0xffff00004c477812 */ /* 0x000fe200078ec0ff */
[----:B------:R-:W-:Y:S01]  /*94a0*/  FFMA R21, R49, R67, R21 ;  /* 0x0000004331157223 */ /* 0x000fe20000000015 */
[----:B------:R-:W-:Y:S01]  /*94b0*/  SHF.L.U32 R72, R77, 0x10, RZ ;  /* 0x000000104d487819 */ /* 0x000fe200000006ff */
[----:B------:R1:W-:Y:S01]  /*94c0*/  STS.128 [R99+0x6010], R8 ;  /* 0x0060100863007388 */ /* 0x0003e20000000c00 */
[----:B------:R-:W-:Y:S01]  /*94d0*/  FMUL R25, R47, R29 ;  /* 0x0000001d2f197220 */ /* 0x000fe20000400000 */
[----:B------:R-:W-:Y:S01]  /*94e0*/  FFMA R22, R49, R68, R22 ;  /* 0x0000004431167223 */ /* 0x000fe20000000016 */
[----:B------:R-:W-:Y:S01]  /*94f0*/  LOP3.LUT R73, R77, 0xffff0000, RZ, 0xc0, !PT ;  /* 0xffff00004d497812 */ /* 0x000fe200078ec0ff */
[----:B------:R-:W-:Y:S01]  /*9500*/  FMUL R26, R47, R30 ;  /* 0x0000001e2f1a7220 */ /* 0x000fe20000400000 */
[----:B------:R-:W-:Y:S01]  /*9510*/  FFMA R27, R49, R69, R27 ;  /* 0x00000045311b7223 */ /* 0x000fe2000000001b */
[C---:B------:R-:W-:Y:S01]  /*9520*/  SHF.L.U32 R74, R78.reuse, 0x10, RZ ;  /* 0x000000104e4a7819 */ /* 0x040fe200000006ff */
[----:B------:R-:W-:Y:S01]  /*9530*/  FMUL R31, R47, R31 ;  /* 0x0000001f2f1f7220 */ /* 0x000fe20000400000 */
[----:B------:R-:W-:Y:S01]  /*9540*/  FFMA R24, R49, R70, R24 ;  /* 0x0000004631187223 */ /* 0x000fe20000000018 */
[----:B------:R-:W-:Y:S01]  /*9550*/  LOP3.LUT R75, R78, 0xffff0000, RZ, 0xc0, !PT ;  /* 0xffff00004e4b7812 */ /* 0x000fe200078ec0ff */
[----:B------:R-:W-:Y:S01]  /*9560*/  FMUL R28, R47, R32 ;  /* 0x000000202f1c7220 */ /* 0x000fe20000400000 */
[----:B------:R-:W-:Y:S01]  /*9570*/  FFMA R25, R49, R71, R25 ;  /* 0x0000004731197223 */ /* 0x000fe20000000019 */
[----:B------:R-:W-:Y:S01]  /*9580*/  SHF.L.U32 R76, R79, 0x10, RZ ;  /* 0x000000104f4c7819 */ /* 0x000fe200000006ff */
[----:B------:R-:W-:Y:S01]  /*9590*/  FMUL R29, R47, R33 ;  /* 0x000000212f1d7220 */ /* 0x000fe20000400000 */
[----:B------:R-:W-:Y:S01]  /*95a0*/  F2FP.BF16.F32.PACK_AB R16, R17, R16 ;  /* 0x000000101110723e */ /* 0x000fe200000010ff */
[----:B------:R-:W-:Y:S01]  /*95b0*/  FFMA R26, R49, R72, R26 ;  /* 0x00000048311a7223 */ /* 0x000fe2000000001a */
[----:B------:R-:W-:Y:S01]  /*95c0*/  LOP3.LUT R77, R79, 0xffff0000, RZ, 0xc0, !PT ;  /* 0xffff00004f4d7812 */ /* 0x000fe200078ec0ff */
        /* <DEDUP_REMOVED lines=33> */
.L_x_131:
[----:B------:R-:W-:Y:S05]  /*97e0*/  BSYNC.RECONVERGENT B0 ;  /* 0x0000000000007941 */ /* 0x000fea0003800200 */
.L_x_130:
[----:B------:R-:W-:Y:S01]  /*97f0*/  BAR.SYNC.DEFER_BLOCKING 0x1, 0x80 ;  /* 0x0042000000007b1d */ /* 0x000fe20000010000 */
[----:B------:R-:W-:Y:S01]  /*9800*/  UISETP.NE.AND UP0, UPT, UR39, -0x4, UPT ;  /* 0xfffffffc2700788c */ /* 0x000fe2000bf05270 */
[----:B------:R-:W-:Y:S08]  /*9810*/  IADD3 R45, PT, PT, R45, 0x1, RZ ;  /* 0x000000012d2d7810 */ /* 0x000ff00007ffe0ff */
[----:B------:R-:W-:Y:S05]  /*9820*/  BRA.U !UP0, `(.L_x_132) ;  /* 0x0000000108287547 */ /* 0x000fea000b800000 */
[----:B------:R-:W-:Y:S01]  /*9830*/  ISETP.NE.AND P0, PT, R107, RZ, PT ;  /* 0x000000ff6b00720c */ /* 0x000fe20003f05270 */
[----:B------:R-:W-:Y:S01]  /*9840*/  IMAD.U32 R2, RZ, RZ, UR37 ;  /* 0x00000025ff027e24 */ /* 0x000fe2000f8e00ff */
[----:B------:R-:W-:Y:S01]  /*9850*/  UIADD3 UR4, UPT, UPT, UR37, 0x1, URZ ;  /* 0x0000000125047890 */ /* 0x000fe2000fffe0ff */
[----:B------:R-:W-:Y:S03]  /*9860*/  IMAD.U32 R0, RZ, RZ, UR59 ;  /* 0x0000003bff007e24 */ /* 0x000fe6000f8e00ff */
[----:B------:R-:W-:Y:S04]  /*9870*/  UISETP.NE.AND UP0, UPT, UR4, 0x4, UPT ;  /* 0x000000040400788c */ /* 0x000fe8000bf05270 */
[----:B------:R-:W-:Y:S03]  /*9880*/  USEL UR37, UR4, URZ, UP0 ;  /* 0x000000ff04257287 */ /* 0x000fe60008000000 */
[----:B------:R-:W-:Y:S05]  /*9890*/  @P0 LEA R2, R2, UR36, 0x3 ;  /* 0x0000002402020c11 */ /* 0x000fea000f8e18ff */
[----:B------:R-:W-:Y:S05]  /*98a0*/  @P0 VIADD R2, R2, 0x40 ;  /* 0x0000004002020836 */ /* 0x000fea0000000000 */
[----:B------:R-:W-:Y:S04]  /*98b0*/  @P0 PRMT R0, R0, 0x654, R2 ;  /* 0x0000065400000816 */ /* 0x000fe80000000002 */
[----:B------:R2:W-:Y:S03]  /*98c0*/  @P0 SYNCS.ARRIVE.TRANS64.RED.A1T0 RZ, [R0+URZ], RZ ;  /* 0x000000ff00ff09a7 */ /* 0x0005e600081004ff */
.L_x_132:
[----:B------:R-:W-:Y:S01]  /*98d0*/  ISETP.NE.AND P2, PT, R103, RZ, PT ;  /* 0x000000ff6700720c */ /* 0x000fe20003f45270 */
[----:B------:R-:W-:Y:S01]  /*98e0*/  IMAD.IADD R2, R43, 0x1, R86 ;  /* 0x000000012b027824 */ /* 0x000fe200078e0256 */
[----:B------:R-:W-:Y:S01]  /*98f0*/  ISETP.NE.AND P0, PT, R105, 0x2, PT ;  /* 0x000000026900780c */ /* 0x000fe20003f05270 */
[----:B--2---:R-:W-:Y:S01]  /*9900*/  IMAD.IADD R0, R44, 0x1, R87 ;  /* 0x000000012c007824 */ /* 0x004fe200078e0257 */
[----:B------:R-:W-:Y:S01]  /*9910*/  ISETP.NE.AND P1, PT, R45, 0x2, PT ;  /* 0x000000022d00780c */ /* 0x000fe20003f25270 */
[----:B------:R-:W-:Y:S01]  /*9920*/  UIADD3 UR39, UPT, UPT, UR39, 0x4, URZ ;  /* 0x0000000427277890 */ /* 0x000fe2000fffe0ff */
[----:B------:R-:W-:Y:S02]  /*9930*/  R2UR UR12, R2 ;  /* 0x00000000020c72ca */ /* 0x000fe400000e0000 */
[----:B------:R-:W-:Y:S02]  /*9940*/  R2UR UR20, R0 ;  /* 0x00000000001472ca */ /* 0x000fe400000e0000 */
[----:B------:R-:W-:Y:S02]  /*9950*/  SEL R2, RZ, 0x1, P0 ;  /* 0x00000001ff027807 */ /* 0x000fe40000000000 */
[----:B------:R-:W-:Y:S02]  /*9960*/  SEL R0, RZ, 0x1, P1 ;  /* 0x00000001ff007807 */ /* 0x000fe40000800000 */
[----:B------:R-:W-:Y:S02]  /*9970*/  @P2 R2UR UR52, R94 ;  /* 0x000000005e3422ca */ /* 0x000fe400000e0000 */
[----:B------:R-:W-:Y:S02]  /*9980*/  LOP3.LUT R95, R95, R2, RZ, 0x3c, !PT ;  /* 0x000000025f5f7212 */ /* 0x000fe400078e3cff */
[----:B------:R-:W-:Y:S02]  /*9990*/  LOP3.LUT R96, R96, R0, RZ, 0x3c, !PT ;  /* 0x0000000060607212 */ /* 0x000fe400078e3cff */
[----:B------:R-:W-:Y:S02]  /*99a0*/  SEL R105, R105, RZ, P0 ;  /* 0x000000ff69697207 */ /* 0x000fe40000000000 */
[----:B------:R-:W-:Y:S01]  /*99b0*/  SEL R45, R45, RZ, P1 ;  /* 0x000000ff2d2d7207 */ /* 0x000fe20000800000 */
[----:B------:R-:W-:Y:S06]  /*99c0*/  @P2 BRA `(.L_x_133) ;  /* 0xffffffc000502947 */ /* 0x000fec000383ffff */
[----:B------:R-:W-:-:S09]  /*99d0*/  UISETP.NE.AND UP0, UPT, UR50, URZ, UPT ;  /* 0x000000ff3200728c */ /* 0x000fd2000bf05270 */
[----:B------:R-:W-:Y:S05]  /*99e0*/  BRA.U !UP0, `(.L_x_134) ;  /* 0x0000000108487547 */ /* 0x000fea000b800000 */
[----:B------:R-:W2:Y:S02]  /*99f0*/  LDCU.64 UR4, c[0x0][0xc90] ;  /* 0x00019200ff0477ac */ /* 0x000ea40008000a00 */
[----:B--2---:R-:W-:-:S04]  /*9a00*/  UISETP.NE.U32.AND UP0, UPT, UR4, URZ, UPT ;  /* 0x000000ff0400728c */ /* 0x004fc8000bf05070 */
[----:B------:R-:W-:-:S09]  /*9a10*/  UISETP.NE.AND.EX UP0, UPT, UR5, URZ, UPT, UP0 ;  /* 0x000000ff0500728c */ /* 0x000fd2000bf05300 */
[----:B------:R-:W-:Y:S05]  /*9a20*/  BRA.U UP0, `(.L_x_135) ;  /* 0x00000001000c7547 */ /* 0x000fea000b800000 */
[----:B------:R-:W-:-:S13]  /*9a30*/  FSETP.NEU.AND P0, PT, R49, RZ, PT ;  /* 0x000000ff3100720b */ /* 0x000fda0003f0d000 */
[----:B------:R-:W-:Y:S05]  /*9a40*/  @!P0 EXIT ;  /* 0x000000000000894d */ /* 0x000fea0003800000 */
[----:B------:R-:W-:Y:S05]  /*9a50*/  BRA `(.L_x_134) ;  /* 0x00000000002c7947 */ /* 0x000fea0003800000 */
.L_x_135:
[----:B------:R-:W-:Y:S01]  /*9a60*/  ISETP.NE.AND P0, PT, R104, RZ, PT ;  /* 0x000000ff6800720c */ /* 0x000fe20003f05270 */
[----:B------:R-:W-:-:S12]  /*9a70*/  BSSY.RECONVERGENT B0, `(.L_x_134) ;  /* 0x0000009000007945 */ /* 0x000fd80003800200 */
[----:B------:R-:W-:Y:S05]  /*9a80*/  @P0 BRA `(.L_x_136) ;  /* 0x0000000000140947 */ /* 0x000fea0003800000 */
[----:B------:R-:W2:Y:S02]  /*9a90*/  LDCU.64 UR4, c[0x0][0xc88] ;  /* 0x00019100ff0477ac */ /* 0x000ea40008000a00 */
[----:B--2---:R-:W-:-:S04]  /*9aa0*/  ISETP.NE.U32.AND P0, PT, RZ, UR4, PT ;  /* 0x00000004ff007c0c */ /* 0x004fc8000bf05070 */
[----:B------:R-:W-:-:S13]  /*9ab0*/  ISETP.NE.AND.EX P0, PT, RZ, UR5, PT, P0 ;  /* 0x00000005ff007c0c */ /* 0x000fda000bf05300 */
[----:B------:R-:W-:Y:S05]  /*9ac0*/  @!P0 EXIT ;  /* 0x000000000000894d */ /* 0x000fea0003800000 */
[----:B------:R-:W-:Y:S05]  /*9ad0*/  BRA `(.L_x_137) ;  /* 0x0000000000087947 */ /* 0x000fea0003800000 */
.L_x_136:
[----:B------:R-:W-:-:S13]  /*9ae0*/  FSETP.NEU.AND P0, PT, R49, RZ, PT ;  /* 0x000000ff3100720b */ /* 0x000fda0003f0d000 */
[----:B------:R-:W-:Y:S05]  /*9af0*/  @!P0 EXIT ;  /* 0x000000000000894d */ /* 0x000fea0003800000 */
.L_x_137:
[----:B------:R-:W-:Y:S05]  /*9b00*/  BSYNC.RECONVERGENT B0 ;  /* 0x0000000000007941 */ /* 0x000fea0003800200 */
.L_x_134:
[----:B------:R-:W-:Y:S01]  /*9b10*/  ULEA UR4, UR37, UR36, 0x3 ;  /* 0x0000002425047291 */ /* 0x000fe2000f8e18ff */
[----:B------:R-:W-:-:S04]  /*9b20*/  DEPBAR.LE SB0, 0x0 ;  /* 0x000080000000791a */ /* 0x000fc80000000000 */
[----:B------:R-:W-:-:S04]  /*9b30*/  UIADD3 UR4, UPT, UPT, UR4, 0x40, URZ ;  /* 0x0000004004047890 */ /* 0x000fc8000fffe0ff */
[----:B------:R-:W-:-:S09]  /*9b40*/  UPRMT UR4, UR59, 0x654, UR4 ;  /* 0x000006543b047896 */ /* 0x000fd20008000004 */
[----:B------:R-:W-:Y:S01]  /*9b50*/  SYNCS.ARRIVE.TRANS64.RED.A1T0 RZ, [UR4], RZ ;  /* 0x000000ffffff79a7 */ /* 0x000fe20008100404 */
[----:B------:R-:W-:Y:S05]  /*9b60*/  EXIT ;  /* 0x000000000000794d */ /* 0x000fea0003800000 */
.L_x_24:
[----:B--2---:R2:W3:Y:S02]  /*9b70*/  SYNCS.PHASECHK.TRANS64.TRYWAIT P0, [R2+URZ+0xc0], R3 ;  /* 0x0000c003020075a7 */ /* 0x0044e400080011ff */
[----:B---3--:R-:W-:Y:S05]  /*9b80*/  @!P0 NANOSLEEP.SYNCS 0x989680 ;  /* 0x009896800000895d */ /* 0x008fea0003900000 */
[----:B------:R-:W3:Y:S02]  /*9b90*/  @!P0 SYNCS.PHASECHK.TRANS64 P0, [R2+URZ+0xc0], R3 ;  /* 0x0000c003020085a7 */ /* 0x000ee400080010ff */
[----:B---3--:R-:W-:Y:S05]  /*9ba0*/  @!P0 BRA `(.L_x_24) ;  /* 0xfffffffc00f08947 */ /* 0x008fea000383ffff */
[----:B------:R-:W-:Y:S05]  /*9bb0*/  BRA `(.L_x_138) ;  /* 0xffffff7c006c7947 */ /* 0x000fea000383ffff */
.L_x_27:
[----:B-1----:R-:W-:-:S07]  /*9bc0*/  MOV R2, UR49 ;  /* 0x0000003100027c02 */ /* 0x002fce0008000f00 */
.L_x_139:
[----:B-1----:R1:W2:Y:S02]  /*9bd0*/  SYNCS.PHASECHK.TRANS64.TRYWAIT P0, [R2+URZ+0x10], R4 ;  /* 0x00001004020075a7 */ /* 0x0022a400080011ff */
[----:B--2---:R-:W-:Y:S05]  /*9be0*/  @!P0 NANOSLEEP.SYNCS 0x989680 ;  /* 0x009896800000895d */ /* 0x004fea0003900000 */
[----:B------:R-:W2:Y:S02]  /*9bf0*/  @!P0 SYNCS.PHASECHK.TRANS64 P0, [R2+URZ+0x10], R4 ;  /* 0x00001004020085a7 */ /* 0x000ea400080010ff */
[----:B--2---:R-:W-:Y:S05]  /*9c00*/  @!P0 BRA `(.L_x_139) ;  /* 0xfffffffc00f08947 */ /* 0x004fea000383ffff */
[----:B------:R-:W-:Y:S05]  /*9c10*/  BRA `(.L_x_26) ;  /* 0xffffff7c00b87947 */ /* 0x000fea000383ffff */
.L_x_36:
[----:B------:R-:W-:-:S07]  /*9c20*/  MOV R2, UR49 ;  /* 0x0000003100027c02 */ /* 0x000fce0008000f00 */
.L_x_140:
[----:B-1----:R1:W2:Y:S02]  /*9c30*/  SYNCS.PHASECHK.TRANS64.TRYWAIT P0, [R2+URZ+0x10], R4 ;  /* 0x00001004020075a7 */ /* 0x0022a400080011ff */
[----:B--2---:R-:W-:Y:S05]  /*9c40*/  @!P0 NANOSLEEP.SYNCS 0x989680 ;  /* 0x009896800000895d */ /* 0x004fea0003900000 */
[----:B------:R-:W2:Y:S02]  /*9c50*/  @!P0 SYNCS.PHASECHK.TRANS64 P0, [R2+URZ+0x10], R4 ;  /* 0x00001004020085a7 */ /* 0x000ea400080010ff */
[----:B--2---:R-:W-:Y:S05]  /*9c60*/  @!P0 BRA `(.L_x_140) ;  /* 0xfffffffc00f08947 */ /* 0x004fea000383ffff */
[----:B------:R-:W-:Y:S05]  /*9c70*/  BRA `(.L_x_35) ;  /* 0xffffff8400047947 */ /* 0x000fea000383ffff */
.L_x_43:
[----:B-1----:R1:W2:Y:S02]  /*9c80*/  SYNCS.PHASECHK.TRANS64.TRYWAIT P0, [R2+URZ+0x70], R3 ;  /* 0x00007003020075a7 */ /* 0x0022a400080011ff */
[----:B--2---:R-:W-:Y:S05]  /*9c90*/  @!P0 NANOSLEEP.SYNCS 0x989680 ;  /* 0x009896800000895d */ /* 0x004fea0003900000 */
[----:B------:R-:W2:Y:S02]  /*9ca0*/  @!P0 SYNCS.PHASECHK.TRANS64 P0, [R2+URZ+0x70], R3 ;  /* 0x00007003020085a7 */ /* 0x000ea400080010ff */
[----:B--2---:R-:W-:Y:S05]  /*9cb0*/  @!P0 BRA `(.L_x_43) ;  /* 0xfffffffc00f08947 */ /* 0x004fea000383ffff */
[----:B------:R-:W-:Y:S05]  /*9cc0*/  BRA `(.L_x_141) ;  /* 0xffffff8800307947 */ /* 0x000fea000383ffff */
.L_x_47:
[----:B----4-:R-:W-:-:S07]  /*9cd0*/  MOV R0, UR4 ;  /* 0x0000000400007c02 */ /* 0x010fce0008000f00 */
.L_x_142:
[----:B-1----:R1:W2:Y:S02]  /*9ce0*/  SYNCS.PHASECHK.TRANS64.TRYWAIT P0, [R0+URZ], R2 ;  /* 0x00000002000075a7 */ /* 0x0022a400080011ff */
[----:B--2---:R-:W-:Y:S05]  /*9cf0*/  @!P0 NANOSLEEP.SYNCS 0x989680 ;  /* 0x009896800000895d */ /* 0x004fea0003900000 */
[----:B------:R-:W2:Y:S02]  /*9d00*/  @!P0 SYNCS.PHASECHK.TRANS64 P0, [R0+URZ], R2 ;  /* 0x00000002000085a7 */ /* 0x000ea400080010ff */
[----:B--2---:R-:W-:Y:S05]  /*9d10*/  @!P0 BRA `(.L_x_142) ;  /* 0xfffffffc00f08947 */ /* 0x004fea000383ffff */
[----:B------:R-:W-:Y:S05]  /*9d20*/  BRA `(.L_x_143) ;  /* 0xffffff8c00a87947 */ /* 0x000fea000383ffff */
.L_x_50:
[----:B-1----:R1:W3:Y:S02]  /*9d30*/  SYNCS.PHASECHK.TRANS64.TRYWAIT P0, [R0+URZ+0xb0], R4 ;  /* 0x0000b004000075a7 */ /* 0x0022e400080011ff */
[----:B---3--:R-:W-:Y:S05]  /*9d40*/  @!P0 NANOSLEEP.SYNCS 0x989680 ;  /* 0x009896800000895d */ /* 0x008fea0003900000 */
[----:B------:R-:W3:Y:S02]  /*9d50*/  @!P0 SYNCS.PHASECHK.TRANS64 P0, [R0+URZ+0xb0], R4 ;  /* 0x0000b004000085a7 */ /* 0x000ee400080010ff */
[----:B---3--:R-:W-:Y:S05]  /*9d60*/  @!P0 BRA `(.L_x_50) ;  /* 0xfffffffc00f08947 */ /* 0x008fea000383ffff */
[----:B------:R-:W-:Y:S05]  /*9d70*/  BRA `(.L_x_144) ;  /* 0xffffff9000047947 */ /* 0x000fea000383ffff */
.L_x_51:
[----:B------:R-:W-:-:S07]  /*9d80*/  MOV R0, UR4 ;  /* 0x0000000400007c02 */ /* 0x000fce0008000f00 */
.L_x_145:
[----:B-1----:R1:W3:Y:S02]  /*9d90*/  SYNCS.PHASECHK.TRANS64.TRYWAIT P0, [R0+URZ+0x80], R5 ;  /* 0x00008005000075a7 */ /* 0x0022e400080011ff */
[----:B---3--:R-:W-:Y:S05]  /*9da0*/  @!P0 NANOSLEEP.SYNCS 0x989680 ;  /* 0x009896800000895d */ /* 0x008fea0003900000 */
[----:B------:R-:W3:Y:S02]  /*9db0*/  @!P0 SYNCS.PHASECHK.TRANS64 P0, [R0+URZ+0x80], R5 ;  /* 0x00008005000085a7 */ /* 0x000ee400080010ff */
[----:B---3--:R-:W-:Y:S05]  /*9dc0*/  @!P0 BRA `(.L_x_145) ;  /* 0xfffffffc00f08947 */ /* 0x008fea000383ffff */
[----:B------:R-:W-:Y:S05]  /*9dd0*/  BRA `(.L_x_146) ;  /* 0xffffff9000147947 */ /* 0x000fea000383ffff */
.L_x_52:
[----:B-1----:R1:W3:Y:S02]  /*9de0*/  SYNCS.PHASECHK.TRANS64.TRYWAIT P1, [R0+URZ+0x70], R4 ;  /* 0x00007004000075a7 */ /* 0x0022e400080211ff */
[----:B---3--:R-:W-:Y:S05]  /*9df0*/  @!P1 NANOSLEEP.SYNCS 0x989680 ;  /* 0x009896800000995d */ /* 0x008fea0003900000 */
[----:B------:R-:W3:Y:S02]  /*9e00*/  @!P1 SYNCS.PHASECHK.TRANS64 P1, [R0+URZ+0x70], R4 ;  /* 0x00007004000095a7 */ /* 0x000ee400080210ff */
[----:B---3--:R-:W-:Y:S05]  /*9e10*/  @!P1 BRA `(.L_x_52) ;  /* 0xfffffffc00f09947 */ /* 0x008fea000383ffff */
[----:B------:R-:W-:Y:S05]  /*9e20*/  BRA `(.L_x_147) ;  /* 0xffffff9000447947 */ /* 0x000fea000383ffff */
.L_x_55:
[----:B------:R-:W-:-:S07]  /*9e30*/  MOV R0, UR4 ;  /* 0x0000000400007c02 */ /* 0x000fce0008000f00 */
.L_x_148:
[----:B-1----:R1:W3:Y:S02]  /*9e40*/  SYNCS.PHASECHK.TRANS64.TRYWAIT P0, [R0+URZ+0x80], R2 ;  /* 0x00008002000075a7 */ /* 0x0022e400080011ff */
[----:B---3--:R-:W-:Y:S05]  /*9e50*/  @!P0 NANOSLEEP.SYNCS 0x989680 ;  /* 0x009896800000895d */ /* 0x008fea0003900000 */
[----:B------:R-:W3:Y:S02]  /*9e60*/  @!P0 SYNCS.PHASECHK.TRANS64 P0, [R0+URZ+0x80], R2 ;  /* 0x00008002000085a7 */ /* 0x000ee400080010ff */
[----:B---3--:R-:W-:Y:S05]  /*9e70*/  @!P0 BRA `(.L_x_148) ;  /* 0xfffffffc00f08947 */ /* 0x008fea000383ffff */
[----:B------:R-:W-:Y:S05]  /*9e80*/  BRA `(.L_x_54) ;  /* 0xffffff9000987947 */ /* 0x000fea000383ffff */
.L_x_62:
[----:B-1----:R1:W3:Y:S02]  /*9e90*/  SYNCS.PHASECHK.TRANS64.TRYWAIT P1, [R0+URZ+0x70], R2 ;  /* 0x00007002000075a7 */ /* 0x0022e400080211ff */
[----:B---3--:R-:W-:Y:S05]  /*9ea0*/  @!P1 NANOSLEEP.SYNCS 0x989680 ;  /* 0x009896800000995d */ /* 0x008fea0003900000 */
[----:B------:R-:W3:Y:S02]  /*9eb0*/  @!P1 SYNCS.PHASECHK.TRANS64 P1, [R0+URZ+0x70], R2 ;  /* 0x00007002000095a7 */ /* 0x000ee400080210ff */
[----:B---3--:R-:W-:Y:S05]  /*9ec0*/  @!P1 BRA `(.L_x_62) ;  /* 0xfffffffc00f09947 */ /* 0x008fea000383ffff */
[----:B------:R-:W-:Y:S05]  /*9ed0*/  BRA `(.L_x_149) ;  /* 0xffffff9c00607947 */ /* 0x000fea000383ffff */
.L_x_63:
[----:B------:R-:W-:-:S13]  /*9ee0*/  R2UR UR4, R13 ;  /* 0x000000000d0472ca */ /* 0x000fda00000e0000 */
[----:B------:R-:W-:-:S07]  /*9ef0*/  MOV R2, UR4 ;  /* 0x0000000400027c02 */ /* 0x000fce0008000f00 */
.L_x_150:
[----:B-1----:R1:W3:Y:S02]  /*9f00*/  SYNCS.PHASECHK.TRANS64.TRYWAIT P0, [R2+URZ+0xa0], R0 ;  /* 0x0000a000020075a7 */ /* 0x0022e400080011ff */
[----:B---3--:R-:W-:Y:S05]  /*9f10*/  @!P0 NANOSLEEP.SYNCS 0x989680 ;  /* 0x009896800000895d */ /* 0x008fea0003900000 */
[----:B------:R-:W3:Y:S02]  /*9f20*/  @!P0 SYNCS.PHASECHK.TRANS64 P0, [R2+URZ+0xa0], R0 ;  /* 0x0000a000020085a7 */ /* 0x000ee400080010ff */
[----:B---3--:R-:W-:Y:S05]  /*9f30*/  @!P0 BRA `(.L_x_150) ;  /* 0xfffffffc00f08947 */ /* 0x008fea000383ffff */
[----:B------:R-:W-:Y:S05]  /*9f40*/  BRA `(.L_x_151) ;  /* 0xffffff9c009c7947 */ /* 0x000fea000383ffff */
.L_x_66:
[----:B------:R-:W-:Y:S07]  /*9f50*/  MOV R0, UR7 ;  /* 0x0000000700007c02 */ /* 0x000fee0008000f00 */
.L_x_152:
[----:B-1----:R1:W3:Y:S02]  /*9f60*/  SYNCS.PHASECHK.TRANS64.TRYWAIT P0, [R0+URZ], R2 ;  /* 0x00000002000075a7 */ /* 0x0022e400080011ff */
[----:B---3--:R-:W-:Y:S05]  /*9f70*/  @!P0 NANOSLEEP.SYNCS 0x989680 ;  /* 0x009896800000895d */ /* 0x008fea0003900000 */
[----:B------:R-:W3:Y:S02]  /*9f80*/  @!P0 SYNCS.PHASECHK.TRANS64 P0, [R0+URZ], R2 ;  /* 0x00000002000085a7 */ /* 0x000ee400080010ff */
[----:B---3--:R-:W-:Y:S05]  /*9f90*/  @!P0 BRA `(.L_x_152) ;  /* 0xfffffffc00f08947 */ /* 0x008fea000383ffff */
[----:B------:R-:W-:Y:S05]  /*9fa0*/  BRA `(.L_x_65) ;  /* 0xffffff9c00b87947 */ /* 0x000fea000383ffff */
.L_x_69:
[----:B------:R-:W-:-:S07]  /*9fb0*/  MOV R0, UR4 ;  /* 0x0000000400007c02 */ /* 0x000fce0008000f00 */
.L_x_153:
[----:B-1----:R1:W3:Y:S02]  /*9fc0*/  SYNCS.PHASECHK.TRANS64.TRYWAIT P0, [R0+URZ], R2 ;  /* 0x00000002000075a7 */ /* 0x0022e400080011ff */
[----:B---3--:R-:W-:Y:S05]  /*9fd0*/  @!P0 NANOSLEEP.SYNCS 0x989680 ;  /* 0x009896800000895d */ /* 0x008fea0003900000 */
[----:B------:R-:W3:Y:S02]  /*9fe0*/  @!P0 SYNCS.PHASECHK.TRANS64 P0, [R0+URZ], R2 ;  /* 0x00000002000085a7 */ /* 0x000ee400080010ff */
[----:B---3--:R-:W-:Y:S05]  /*9ff0*/  @!P0 BRA `(.L_x_153) ;  /* 0xfffffffc00f08947 */ /* 0x008fea000383ffff */
[----:B------:R-:W-:Y:S05]  /*a000*/  BRA `(.L_x_154) ;  /* 0xffffffa400547947 */ /* 0x000fea000383ffff */
.L_x_70:
[----:B------:R-:W-:-:S07]  /*a010*/  MOV R0, UR4 ;  /* 0x0000000400007c02 */ /* 0x000fce0008000f00 */
.L_x_155:
[----:B-1----:R1:W3:Y:S02]  /*a020*/  SYNCS.PHASECHK.TRANS64.TRYWAIT P0, [R0+URZ], R2 ;  /* 0x00000002000075a7 */ /* 0x0022e400080011ff */
[----:B---3--:R-:W-:Y:S05]  /*a030*/  @!P0 NANOSLEEP.SYNCS 0x989680 ;  /* 0x009896800000895d */ /* 0x008fea0003900000 */
[----:B------:R-:W3:Y:S02]  /*a040*/  @!P0 SYNCS.PHASECHK.TRANS64 P0, [R0+URZ], R2 ;  /* 0x00000002000085a7 */ /* 0x000ee400080010ff */
[----:B---3--:R-:W-:Y:S05]  /*a050*/  @!P0 BRA `(.L_x_155) ;  /* 0xfffffffc00f08947 */ /* 0x008fea000383ffff */
[----:B------:R-:W-:Y:S05]  /*a060*/  BRA `(.L_x_156) ;  /* 0xffffffa400647947 */ /* 0x000fea000383ffff */
.L_x_75:
[----:B--2---:R2:W3:Y:S02]  /*a070*/  SYNCS.PHASECHK.TRANS64.TRYWAIT P0, [R0+URZ+0x70], R2 ;  /* 0x00007002000075a7 */ /* 0x0044e400080011ff */
[----:B---3--:R-:W-:Y:S05]  /*a080*/  @!P0 NANOSLEEP.SYNCS 0x989680 ;  /* 0x009896800000895d */ /* 0x008fea0003900000 */
[----:B------:R-:W3:Y:S02]  /*a090*/  @!P0 SYNCS.PHASECHK.TRANS64 P0, [R0+URZ+0x70], R2 ;  /* 0x00007002000085a7 */ /* 0x000ee400080010ff */
[----:B---3--:R-:W-:Y:S05]  /*a0a0*/  @!P0 BRA `(.L_x_75) ;  /* 0xfffffffc00f08947 */ /* 0x008fea000383ffff */
[----:B------:R-:W-:Y:S05]  /*a0b0*/  BRA `(.L_x_157) ;  /* 0xffffffa8005c7947 */ /* 0x000fea000383ffff */
.L_x_78:
[----:B------:R-:W-:Y:S07]  /*a0c0*/  MOV R0, UR4 ;  /* 0x0000000400007c02 */ /* 0x000fee0008000f00 */
.L_x_158:
[----:B-1----:R1:W2:Y:S02]  /*a0d0*/  SYNCS.PHASECHK.TRANS64.TRYWAIT P0, [R0+URZ+0x68], R2 ;  /* 0x00006802000075a7 */ /* 0x0022a400080011ff */
[----:B--2---:R-:W-:Y:S05]  /*a0e0*/  @!P0 NANOSLEEP.SYNCS 0x989680 ;  /* 0x009896800000895d */ /* 0x004fea0003900000 */
[----:B------:R-:W2:Y:S02]  /*a0f0*/  @!P0 SYNCS.PHASECHK.TRANS64 P0, [R0+URZ+0x68], R2 ;  /* 0x00006802000085a7 */ /* 0x000ea400080010ff */
[----:B--2---:R-:W-:Y:S05]  /*a100*/  @!P0 BRA `(.L_x_158) ;  /* 0xfffffffc00f08947 */ /* 0x004fea000383ffff */
[----:B------:R-:W-:Y:S05]  /*a110*/  BRA `(.L_x_77) ;  /* 0xffffffac00587947 */ /* 0x000fea000383ffff */
.L_x_81:
[----:B------:R-:W-:Y:S07]  /*a120*/  MOV R0, UR4 ;  /* 0x0000000400007c02 */ /* 0x000fee0008000f00 */
.L_x_159:
[----:B-1----:R1:W2:Y:S02]  /*a130*/  SYNCS.PHASECHK.TRANS64.TRYWAIT P0, [R0+URZ+0x40], R28 ;  /* 0x0000401c000075a7 */ /* 0x0022a400080011ff */
[----:B--2---:R-:W-:Y:S05]  /*a140*/  @!P0 NANOSLEEP.SYNCS 0x989680 ;  /* 0x009896800000895d */ /* 0x004fea0003900000 */
[----:B------:R-:W2:Y:S02]  /*a150*/  @!P0 SYNCS.PHASECHK.TRANS64 P0, [R0+URZ+0x40], R28 ;  /* 0x0000401c000085a7 */ /* 0x000ea400080010ff */
[----:B--2---:R-:W-:Y:S05]  /*a160*/  @!P0 BRA `(.L_x_159) ;  /* 0xfffffffc00f08947 */ /* 0x004fea000383ffff */
[----:B------:R-:W-:Y:S05]  /*a170*/  BRA `(.L_x_160) ;  /* 0xffffffac00b07947 */ /* 0x000fea000383ffff */
.L_x_82:
[----:B------:R-:W-:Y:S07]  /*a180*/  MOV R0, UR4 ;  /* 0x0000000400007c02 */ /* 0x000fee0008000f00 */
.L_x_161:
[----:B-1----:R1:W2:Y:S02]  /*a190*/  SYNCS.PHASECHK.TRANS64.TRYWAIT P0, [R0+URZ+0x48], R28 ;  /* 0x0000481c000075a7 */ /* 0x0022a400080011ff */
[----:B--2---:R-:W-:Y:S05]  /*a1a0*/  @!P0 NANOSLEEP.SYNCS 0x989680 ;  /* 0x009896800000895d */ /* 0x004fea0003900000 */
[----:B------:R-:W2:Y:S02]  /*a1b0*/  @!P0 SYNCS.PHASECHK.TRANS64 P0, [R0+URZ+0x48], R28 ;  /* 0x0000481c000085a7 */ /* 0x000ea400080010ff */
[----:B--2---:R-:W-:Y:S05]  /*a1c0*/  @!P0 BRA `(.L_x_161) ;  /* 0xfffffffc00f08947 */ /* 0x004fea000383ffff */
[----:B------:R-:W-:Y:S05]  /*a1d0*/  BRA `(.L_x_162) ;  /* 0xffffffac00ec7947 */ /* 0x000fea000383ffff */
.L_x_83:
[----:B------:R-:W-:Y:S07]  /*a1e0*/  MOV R0, UR4 ;  /* 0x0000000400007c02 */ /* 0x000fee0008000f00 */
.L_x_163:
[----:B-1----:R1:W2:Y:S02]  /*a1f0*/  SYNCS.PHASECHK.TRANS64.TRYWAIT P0, [R0+URZ+0x50], R28 ;  /* 0x0000501c000075a7 */ /* 0x0022a400080011ff */
[----:B--2---:R-:W-:Y:S05]  /*a200*/  @!P0 NANOSLEEP.SYNCS 0x989680 ;  /* 0x009896800000895d */ /* 0x004fea0003900000 */
[----:B------:R-:W2:Y:S02]  /*a210*/  @!P0 SYNCS.PHASECHK.TRANS64 P0, [R0+URZ+0x50], R28 ;  /* 0x0000501c000085a7 */ /* 0x000ea400080010ff */
[----:B--2---:R-:W-:Y:S05]  /*a220*/  @!P0 BRA `(.L_x_163) ;  /* 0xfffffffc00f08947 */ /* 0x004fea000383ffff */
[----:B------:R-:W-:Y:S05]  /*a230*/  BRA `(.L_x_164) ;  /* 0xffffffb000307947 */ /* 0x000fea000383ffff */
.L_x_84:
[----:B------:R-:W-:Y:S07]  /*a240*/  MOV R0, UR4 ;  /* 0x0000000400007c02 */ /* 0x000fee0008000f00 */
.L_x_165:
[----:B-1----:R1:W2:Y:S02]  /*a250*/  SYNCS.PHASECHK.TRANS64.TRYWAIT P0, [R0+URZ+0x58], R28 ;  /* 0x0000581c000075a7 */ /* 0x0022a400080011ff */
[----:B--2---:R-:W-:Y:S05]  /*a260*/  @!P0 NANOSLEEP.SYNCS 0x989680 ;  /* 0x009896800000895d */ /* 0x004fea0003900000 */
[----:B------:R-:W2:Y:S02]  /*a270*/  @!P0 SYNCS.PHASECHK.TRANS64 P0, [R0+URZ+0x58], R28 ;  /* 0x0000581c000085a7 */ /* 0x000ea400080010ff */
[----:B--2---:R-:W-:Y:S05]  /*a280*/  @!P0 BRA `(.L_x_165) ;  /* 0xfffffffc00f08947 */ /* 0x004fea000383ffff */
[----:B------:R-:W-:Y:S05]  /*a290*/  BRA `(.L_x_166) ;  /* 0xffffffb000b47947 */ /* 0x000fea000383ffff */
.L_x_86:
[----:B------:R-:W-:-:S07]  /*a2a0*/  MOV R0, UR4 ;  /* 0x0000000400007c02 */ /* 0x000fce0008000f00 */
.L_x_167:
[----:B-1----:R1:W3:Y:S02]  /*a2b0*/  SYNCS.PHASECHK.TRANS64.TRYWAIT P0, [R0+URZ+0x40], R2 ;  /* 0x00004002000075a7 */ /* 0x0022e400080011ff */
[----:B---3--:R-:W-:Y:S05]  /*a2c0*/  @!P0 NANOSLEEP.SYNCS 0x989680 ;  /* 0x009896800000895d */ /* 0x008fea0003900000 */
[----:B------:R-:W3:Y:S02]  /*a2d0*/  @!P0 SYNCS.PHASECHK.TRANS64 P0, [R0+URZ+0x40], R2 ;  /* 0x00004002000085a7 */ /* 0x000ee400080010ff */
[----:B---3--:R-:W-:Y:S05]  /*a2e0*/  @!P0 BRA `(.L_x_167) ;  /* 0xfffffffc00f08947 */ /* 0x008fea000383ffff */
[----:B------:R-:W-:Y:S05]  /*a2f0*/  BRA `(.L_x_168) ;  /* 0xffffffb4002c7947 */ /* 0x000fea000383ffff */
.L_x_87:
[----:B-1----:R-:W-:-:S07]  /*a300*/  MOV R0, UR4 ;  /* 0x0000000400007c02 */ /* 0x002fce0008000f00 */
.L_x_169:
[----:B-1----:R1:W3:Y:S02]  /*a310*/  SYNCS.PHASECHK.TRANS64.TRYWAIT P0, [R0+URZ+0x48], R2 ;  /* 0x00004802000075a7 */ /* 0x0022e400080011ff */
[----:B---3--:R-:W-:Y:S05]  /*a320*/  @!P0 NANOSLEEP.SYNCS 0x989680 ;  /* 0x009896800000895d */ /* 0x008fea0003900000 */
[----:B------:R-:W3:Y:S02]  /*a330*/  @!P0 SYNCS.PHASECHK.TRANS64 P0, [R0+URZ+0x48], R2 ;  /* 0x00004802000085a7 */ /* 0x000ee400080010ff */
[----:B---3--:R-:W-:Y:S05]  /*a340*/  @!P0 BRA `(.L_x_169) ;  /* 0xfffffffc00f08947 */ /* 0x008fea000383ffff */
[----:B------:R-:W-:Y:S05]  /*a350*/  BRA `(.L_x_170) ;  /* 0xffffffb4001c7947 */ /* 0x000fea000383ffff */
.L_x_88:
[----:B-1----:R-:W-:-:S07]  /*a360*/  MOV R0, UR4 ;  /* 0x0000000400007c02 */ /* 0x002fce0008000f00 */
.L_x_171:
[----:B-1----:R1:W3:Y:S02]  /*a370*/  SYNCS.PHASECHK.TRANS64.TRYWAIT P0, [R0+URZ+0x50], R2 ;  /* 0x00005002000075a7 */ /* 0x0022e400080011ff */
[----:B---3--:R-:W-:Y:S05]  /*a380*/  @!P0 NANOSLEEP.SYNCS 0x989680 ;  /* 0x009896800000895d */ /* 0x008fea0003900000 */
[----:B------:R-:W3:Y:S02]  /*a390*/  @!P0 SYNCS.PHASECHK.TRANS64 P0, [R0+URZ+0x50], R2 ;  /* 0x00005002000085a7 */ /* 0x000ee400080010ff */
[----:B---3--:R-:W-:Y:S05]  /*a3a0*/  @!P0 BRA `(.L_x_171) ;  /* 0xfffffffc00f08947 */ /* 0x008fea000383ffff */
[----:B------:R-:W-:Y:S05]  /*a3b0*/  BRA `(.L_x_172) ;  /* 0xffffffb4000c7947 */ /* 0x000fea000383ffff */
.L_x_90:
[----:B---3--:R3:W4:Y:S02]  /*a3c0*/  SYNCS.PHASECHK.TRANS64.TRYWAIT P0, [R0+URZ+0x70], R2 ;  /* 0x00007002000075a7 */ /* 0x00872400080011ff */
[----:B----4-:R-:W-:Y:S05]  /*a3d0*/  @!P0 NANOSLEEP.SYNCS 0x989680 ;  /* 0x009896800000895d */ /* 0x010fea0003900000 */
[----:B------:R-:W4:Y:S02]  /*a3e0*/  @!P0 SYNCS.PHASECHK.TRANS64 P0, [R0+URZ+0x70], R2 ;  /* 0x00007002000085a7 */ /* 0x000f2400080010ff */
[----:B----4-:R-:W-:Y:S05]  /*a3f0*/  @!P0 BRA `(.L_x_90) ;  /* 0xfffffffc00f08947 */ /* 0x010fea000383ffff */
[----:B------:R-:W-:Y:S05]  /*a400*/  BRA `(.L_x_173) ;  /* 0xffffffb400d47947 */ /* 0x000fea000383ffff */
.L_x_101:
[----:B-1----:R-:W-:Y:S04]  /*a410*/  MOV R2, UR36 ;  /* 0x0000002400027c02 */ /* 0x002fe80008000f00 */
[----:B------:R1:W3:Y:S03]  /*a420*/  SYNCS.PHASECHK.TRANS64.TRYWAIT P1, [R2+URZ+0x20], R3 ;  /* 0x00002003020075a7 */ /* 0x0002e600080211ff */
[----:B---3--:R-:W-:Y:S05]  /*a430*/  @!P1 NANOSLEEP.SYNCS 0x989680 ;  /* 0x009896800000995d */ /* 0x008fea0003900000 */
[----:B------:R-:W3:Y:S02]  /*a440*/  @!P1 SYNCS.PHASECHK.TRANS64 P1, [R2+URZ+0x20], R3 ;  /* 0x00002003020095a7 */ /* 0x000ee400080210ff */
[----:B---3--:R-:W-:Y:S05]  /*a450*/  @!P1 BRA `(.L_x_101) ;  /* 0xfffffffc00ec9947 */ /* 0x008fea000383ffff */
[----:B------:R-:W-:Y:S05]  /*a460*/  BRA `(.L_x_100) ;  /* 0xffffffc000d87947 */ /* 0x000fea000383ffff */
.L_x_103:
[----:B-1----:R1:W4:Y:S02]  /*a470*/  SYNCS.PHASECHK.TRANS64.TRYWAIT P0, [R64+URZ+0x90], R0 ;  /* 0x00009000400075a7 */ /* 0x00232400080011ff */
[----:B----4-:R-:W-:Y:S05]  /*a480*/  @!P0 NANOSLEEP.SYNCS 0x989680 ;  /* 0x009896800000895d */ /* 0x010fea0003900000 */
[----:B------:R-:W4:Y:S02]  /*a490*/  @!P0 SYNCS.PHASECHK.TRANS64 P0, [R64+URZ+0x90], R0 ;  /* 0x00009000400085a7 */ /* 0x000f2400080010ff */
[----:B----4-:R-:W-:Y:S05]  /*a4a0*/  @!P0 BRA `(.L_x_103) ;  /* 0xfffffffc00f08947 */ /* 0x010fea000383ffff */
[----:B------:R-:W-:Y:S05]  /*a4b0*/  BRA `(.L_x_102) ;  /* 0xffffffc400007947 */ /* 0x000fea000383ffff */
.L_x_112:
[----:B--2---:R2:W4:Y:S02]  /*a4c0*/  SYNCS.PHASECHK.TRANS64.TRYWAIT P0, [R2+URZ+0x20], R0 ;  /* 0x00002000020075a7 */ /* 0x00452400080011ff */
[----:B----4-:R-:W-:Y:S05]  /*a4d0*/  @!P0 NANOSLEEP.SYNCS 0x989680 ;  /* 0x009896800000895d */ /* 0x010fea0003900000 */
[----:B------:R-:W4:Y:S02]  /*a4e0*/  @!P0 SYNCS.PHASECHK.TRANS64 P0, [R2+URZ+0x20], R0 ;  /* 0x00002000020085a7 */ /* 0x000f2400080010ff */
[----:B----4-:R-:W-:Y:S05]  /*a4f0*/  @!P0 BRA `(.L_x_112) ;  /* 0xfffffffc00f08947 */ /* 0x010fea000383ffff */
[----:B------:R-:W-:Y:S05]  /*a500*/  BRA `(.L_x_111) ;  /* 0xffffffcc00dc7947 */ /* 0x000fea000383ffff */
.L_x_120:
[----:B--2---:R2:W4:Y:S02]  /*a510*/  SYNCS.PHASECHK.TRANS64.TRYWAIT P0, [R0+URZ+0x20], R6 ;  /* 0x00002006000075a7 */ /* 0x00452400080011ff */
[----:B----4-:R-:W-:Y:S05]  /*a520*/  @!P0 NANOSLEEP.SYNCS 0x989680 ;  /* 0x009896800000895d */ /* 0x010fea0003900000 */
[----:B------:R-:W4:Y:S02]  /*a530*/  @!P0 SYNCS.PHASECHK.TRANS64 P0, [R0+URZ+0x20], R6 ;  /* 0x00002006000085a7 */ /* 0x000f2400080010ff */
[----:B----4-:R-:W-:Y:S05]  /*a540*/  @!P0 BRA `(.L_x_120) ;  /* 0xfffffffc00f08947 */ /* 0x010fea000383ffff */
[----:B------:R-:W-:Y:S05]  /*a550*/  BRA `(.L_x_119) ;  /* 0xffffffd800dc7947 */ /* 0x000fea000383ffff */
.L_x_128:
[----:B--2---:R2:W4:Y:S02]  /*a560*/  SYNCS.PHASECHK.TRANS64.TRYWAIT P0, [R0+URZ+0x20], R5 ;  /* 0x00002005000075a7 */ /* 0x00452400080011ff */
[----:B----4-:R-:W-:Y:S05]  /*a570*/  @!P0 NANOSLEEP.SYNCS 0x989680 ;  /* 0x009896800000895d */ /* 0x010fea0003900000 */
[----:B------:R-:W4:Y:S02]  /*a580*/  @!P0 SYNCS.PHASECHK.TRANS64 P0, [R0+URZ+0x20], R5 ;  /* 0x00002005000085a7 */ /* 0x000f2400080010ff */
[----:B----4-:R-:W-:Y:S05]  /*a590*/  @!P0 BRA `(.L_x_128) ;  /* 0xfffffffc00f08947 */ /* 0x010fea000383ffff */
[----:B------:R-:W-:Y:S05]  /*a5a0*/  BRA `(.L_x_127) ;  /* 0xffffffe400dc7947 */ /* 0x000fea000383ffff */
        .weak           $__internal_0_$__cuda_sm10x_tcgen05_guardrail_trap_col_being_dealloced_not_returned_by_alloc
        .type           $__internal_0_$__cuda_sm10x_tcgen05_guardrail_trap_col_being_dealloced_not_returned_by_alloc,@function
        .size           $__internal_0_$__cuda_sm10x_tcgen05_guardrail_trap_col_being_dealloced_not_returned_by_alloc,($__internal_1_$__cuda_sm10x_tcgen05_guardrail_trap_phase_invalid_during_alloc - $__internal_0_$__cuda_sm10x_tcgen05_guardrail_trap_col_being_dealloced_not_returned_by_alloc)
$__internal_0_$__cuda_sm10x_tcgen05_guardrail_trap_col_being_dealloced_not_returned_by_alloc:
[----:B------:R-:W-:Y:S05]  /*a5b0*/  BPT.TRAP 0x1 ;  /* 0x000000040000795c */ /* 0x000fea0000300000 */
[----:B------:R-:W-:-:S04]  /*a5c0*/  HFMA2 R3, -RZ, RZ, 0, 0 ;  /* 0x00000000ff037431 */ /* 0x000fc800000001ff */
[----:B------:R-:W-:Y:S05]  /*a5d0*/  RET.REL.NODEC R2 `(_ZN7cutlass13device_kernelINS_4gemm6kernel13GemmUniversalIN4cute5tupleIJiiiiEEENS1_10collective13CollectiveMmaINS1_46MainloopSm100TmaUmmaWarpSpecializedBlockScaledILi2ELi2ELi2ENS5_IJNS4_1CILi1EEENSA_ILi8EEESB_EEEEENS5_IJNSA_ILi128EEESF_NSA_ILi256EEEEEENS5_IJNS_12float_e4m3_tENS_13float_ue8m0_tEEEENS5_IJNS5_IJlSB_lEEENS4_6LayoutINS5_IJNS5_IJNS5_IJNSA_ILi32EEENSA_ILi4EEEEEEiEEESQ_NS5_IJSB_iEEEEEENS5_IJNS5_IJNS5_IJNSA_ILi16EEESO_EEEiEEENS5_IJNS5_IJNSA_ILi0EEESB_EEENSA_ILi512EEEEEENS5_IJSW_iEEEEEEEEEEESK_S13_NS4_8TiledMMAINS4_8MMA_AtomIJNS4_21SM100_MMA_MXF8F6F4_SSISI_SI_fSJ_Li128ELi128ELNS4_4UMMA5MajorE0ELS18_0ELNS17_7ScaleInE0ELS19_0EEEEEENSM_INS5_IJSB_SB_SB_EEENS5_IJSW_SW_SW_EEEEENS5_IJNS4_10UnderscoreES1F_S1F_EEEEENS5_IJNS4_23SM90_TMA_LOAD_MULTICASTES1I_EEENS5_IJNS4_14ComposedLayoutINS4_7SwizzleILi3ELi4ELi3EEENS4_18smem_ptr_flag_bitsILi8EEENSM_INS5_IJSC_SF_EEENS5_IJSF_SB_EEEEEEENSM_INS5_IJNS5_IJNS5_IJSP_SB_EEENS5_IJSN_SB_EEEEEESB_NS5_IJSO_NSA_ILi2EEEEEEEEENS5_IJNS5_IJNS5_IJSU_SY_EEESX_EEESW_NS5_IJSB_SY_EEEEEEEEEEEvNS4_8identityENS5_IJNS4_13SM90_TMA_LOADES26_EEES24_vS25_EENS_8epilogue10collective18CollectiveEpilogueINS29_23Sm100TmaWarpSpecializedILi4ELi2ELi32ELb1ELb0EEEJSH_NS5_IJNSM_ISF_SB_EENSM_ISN_SB_EEEEENS_10bfloat16_tESL_S2H_SL_NS29_6fusion15FusionCallbacksIS2D_NS2I_17LinearCombinationIS2H_fS2H_fLNS_15FloatRoundStyleE2EEESH_S2G_JEEENS4_5SM1004TMEM4LOAD26SM100_TMEM_LOAD_32dp32b32xES26_NS1K_INS1L_ILi2ELi4ELi3EEENS1N_ILi16EEENSM_INS5_IJSC_SN_EEES1U_EEEENS4_39AutoVectorizingCopyWithAssumedAlignmentILi128EEENS4_14SM90_TMA_STOREES2W_S2Y_S2Y_EEEvvEEEEvNT_6ParamsE) ;  /* 0xffffff5802887950 */ /* 0x000fea0003c3ffff */
        .weak           $__internal_1_$__cuda_sm10x_tcgen05_guardrail_trap_phase_invalid_during_alloc
        .type           $__internal_1_$__cuda_sm10x_tcgen05_guardrail_trap_phase_invalid_during_alloc,@function
        .size           $__internal_1_$__cuda_sm10x_tcgen05_guardrail_trap_phase_invalid_during_alloc,($__internal_2_$__cuda_sm10x_tcgen05_guardrail_trap_unallocated_columns_being_dealloced - $__internal_1_$__cuda_sm10x_tcgen05_guardrail_trap_phase_invalid_during_alloc)
$__internal_1_$__cuda_sm10x_tcgen05_guardrail_trap_phase_invalid_during_alloc:
[----:B------:R-:W-:Y:S05]  /*a5e0*/  BPT.TRAP 0x1 ;  /* 0x000000040000795c */ /* 0x000fea0000300000 */
[----:B------:R-:W-:-:S04]  /*a5f0*/  MOV R3, 0x0 ;  /* 0x0000000000037802 */ /* 0x000fc80000000f00 */
[----:B------:R-:W-:Y:S05]  /*a600*/  RET.REL.NODEC R2 `(_ZN7cutlass13device_kernelINS_4gemm6kernel13GemmUniversalIN4cute5tupleIJiiiiEEENS1_10collective13CollectiveMmaINS1_46MainloopSm100TmaUmmaWarpSpecializedBlockScaledILi2ELi2ELi2ENS5_IJNS4_1CILi1EEENSA_ILi8EEESB_EEEEENS5_IJNSA_ILi128EEESF_NSA_ILi256EEEEEENS5_IJNS_12float_e4m3_tENS_13float_ue8m0_tEEEENS5_IJNS5_IJlSB_lEEENS4_6LayoutINS5_IJNS5_IJNS5_IJNSA_ILi32EEENSA_ILi4EEEEEEiEEESQ_NS5_IJSB_iEEEEEENS5_IJNS5_IJNS5_IJNSA_ILi16EEESO_EEEiEEENS5_IJNS5_IJNSA_ILi0EEESB_EEENSA_ILi512EEEEEENS5_IJSW_iEEEEEEEEEEESK_S13_NS4_8TiledMMAINS4_8MMA_AtomIJNS4_21SM100_MMA_MXF8F6F4_SSISI_SI_fSJ_Li128ELi128ELNS4_4UMMA5MajorE0ELS18_0ELNS17_7ScaleInE0ELS19_0EEEEEENSM_INS5_IJSB_SB_SB_EEENS5_IJSW_SW_SW_EEEEENS5_IJNS4_10UnderscoreES1F_S1F_EEEEENS5_IJNS4_23SM90_TMA_LOAD_MULTICASTES1I_EEENS5_IJNS4_14ComposedLayoutINS4_7SwizzleILi3ELi4ELi3EEENS4_18smem_ptr_flag_bitsILi8EEENSM_INS5_IJSC_SF_EEENS5_IJSF_SB_EEEEEEENSM_INS5_IJNS5_IJNS5_IJSP_SB_EEENS5_IJSN_SB_EEEEEESB_NS5_IJSO_NSA_ILi2EEEEEEEEENS5_IJNS5_IJNS5_IJSU_SY_EEESX_EEESW_NS5_IJSB_SY_EEEEEEEEEEEvNS4_8identityENS5_IJNS4_13SM90_TMA_LOADES26_EEES24_vS25_EENS_8epilogue10collective18CollectiveEpilogueINS29_23Sm100TmaWarpSpecializedILi4ELi2ELi32ELb1ELb0EEEJSH_NS5_IJNSM_ISF_SB_EENSM_ISN_SB_EEEEENS_10bfloat16_tESL_S2H_SL_NS29_6fusion15FusionCallbacksIS2D_NS2I_17LinearCombinationIS2H_fS2H_fLNS_15FloatRoundStyleE2EEESH_S2G_JEEENS4_5SM1004TMEM4LOAD26SM100_TMEM_LOAD_32dp32b32xES26_NS1K_INS1L_ILi2ELi4ELi3EEENS1N_ILi16EEENSM_INS5_IJSC_SN_EEES1U_EEEENS4_39AutoVectorizingCopyWithAssumedAlignmentILi128EEENS4_14SM90_TMA_STOREES2W_S2Y_S2Y_EEEvvEEEEvNT_6ParamsE) ;  /* 0xffffff58027c7950 */ /* 0x000fea0003c3ffff */
        .weak           $__internal_2_$__cuda_sm10x_tcgen05_guardrail_trap_unallocated_columns_being_dealloced
        .type           $__internal_2_$__cuda_sm10x_tcgen05_guardrail_trap_unallocated_columns_being_dealloced,@function
        .size           $__internal_2_$__cuda_sm10x_tcgen05_guardrail_trap_unallocated_columns_being_dealloced,(.L_x_175 - $__internal_2_$__cuda_sm10x_tcgen05_guardrail_trap_unallocated_columns_being_dealloced)
$__internal_2_$__cuda_sm10x_tcgen05_guardrail_trap_unallocated_columns_being_dealloced:
[----:B------:R-:W-:Y:S05]  /*a610*/  BPT.TRAP 0x1 ;  /* 0x000000040000795c */ /* 0x000fea0000300000 */
[----:B------:R-:W-:-:S04]  /*a620*/  HFMA2 R3, -RZ, RZ, 0, 0 ;  /* 0x00000000ff037431 */ /* 0x000fc800000001ff */
[----:B------:R-:W-:Y:S05]  /*a630*/  RET.REL.NODEC R2 `(_ZN7cutlass13device_kernelINS_4gemm6kernel13GemmUniversalIN4cute5tupleIJiiiiEEENS1_10collective13CollectiveMmaINS1_46MainloopSm100TmaUmmaWarpSpecializedBlockScaledILi2ELi2ELi2ENS5_IJNS4_1CILi1EEENSA_ILi8EEESB_EEEEENS5_IJNSA_ILi128EEESF_NSA_ILi256EEEEEENS5_IJNS_12float_e4m3_tENS_13float_ue8m0_tEEEENS5_IJNS5_IJlSB_lEEENS4_6LayoutINS5_IJNS5_IJNS5_IJNSA_ILi32EEENSA_ILi4EEEEEEiEEESQ_NS5_IJSB_iEEEEEENS5_IJNS5_IJNS5_IJNSA_ILi16EEESO_EEEiEEENS5_IJNS5_IJNSA_ILi0EEESB_EEENSA_ILi512EEEEEENS5_IJSW_iEEEEEEEEEEESK_S13_NS4_8TiledMMAINS4_8MMA_AtomIJNS4_21SM100_MMA_MXF8F6F4_SSISI_SI_fSJ_Li128ELi128ELNS4_4UMMA5MajorE0ELS18_0ELNS17_7ScaleInE0ELS19_0EEEEEENSM_INS5_IJSB_SB_SB_EEENS5_IJSW_SW_SW_EEEEENS5_IJNS4_10UnderscoreES1F_S1F_EEEEENS5_IJNS4_23SM90_TMA_LOAD_MULTICASTES1I_EEENS5_IJNS4_14ComposedLayoutINS4_7SwizzleILi3ELi4ELi3EEENS4_18smem_ptr_flag_bitsILi8EEENSM_INS5_IJSC_SF_EEENS5_IJSF_SB_EEEEEEENSM_INS5_IJNS5_IJNS5_IJSP_SB_EEENS5_IJSN_SB_EEEEEESB_NS5_IJSO_NSA_ILi2EEEEEEEEENS5_IJNS5_IJNS5_IJSU_SY_EEESX_EEESW_NS5_IJSB_SY_EEEEEEEEEEEvNS4_8identityENS5_IJNS4_13SM90_TMA_LOADES26_EEES24_vS25_EENS_8epilogue10collective18CollectiveEpilogueINS29_23Sm100TmaWarpSpecializedILi4ELi2ELi32ELb1ELb0EEEJSH_NS5_IJNSM_ISF_SB_EENSM_ISN_SB_EEEEENS_10bfloat16_tESL_S2H_SL_NS29_6fusion15FusionCallbacksIS2D_NS2I_17LinearCombinationIS2H_fS2H_fLNS_15FloatRoundStyleE2EEESH_S2G_JEEENS4_5SM1004TMEM4LOAD26SM100_TMEM_LOAD_32dp32b32xES26_NS1K_INS1L_ILi2ELi4ELi3EEENS1N_ILi16EEENSM_INS5_IJSC_SN_EEES1U_EEEENS4_39AutoVectorizingCopyWithAssumedAlignmentILi128EEENS4_14SM90_TMA_STOREES2W_S2Y_S2Y_EEEvvEEEEvNT_6ParamsE) ;  /* 0xffffff5802707950 */ /* 0x000fea0003c3ffff */
.L_x_174:
[----:B------:R-:W-:-:S00]  /*a640*/  BRA `(.L_x_174) ;  /* 0xfffffffc00fc7947 */ /* 0x000fc0000383ffff */
[----:B------:R-:W-:-:S00]  /*a650*/  NOP ;  /* 0x0000000000007918 */ /* 0x000fc00000000000 */
        /* <DEDUP_REMOVED lines=10> */
.L_x_175:


//--------------------- .nv.global.init           --------------------------
	.section	.nv.global.init,"aw",@progbits
.nv.global.init:
	.type		$str$27,@object
	.size		$str$27,($str$28 - $str$27)
$str$27:
        /*0000*/ 	.byte	0x28, 0x61, 0x64, 0x64, 0x72, 0x65, 0x73, 0x73, 0x20, 0x26, 0x20, 0x6d, 0x61, 0x73, 0x6b, 0x29
        /*0010*/ 	.byte	0x20, 0x3d, 0x3d, 0x20, 0x30, 0x00
	.type		$str$28,@object
	.size		$str$28,($str$26 - $str$28)
$str$28:
        /*0016*/ 	.byte	0x2f, 0x74, 0x6d, 0x70, 0x2f, 0x63, 0x75, 0x74, 0x6c, 0x61, 0x73, 0x73, 0x5f, 0x73, 0x77, 0x65
        /*0026*/ 	.byte	0x65, 0x70, 0x5f, 0x73, 0x72, 0x63, 0x2f, 0x69, 0x6e, 0x63, 0x6c, 0x75, 0x64, 0x65, 0x2f, 0x63
        /*0036*/ 	.byte	0x75, 0x74, 0x65, 0x2f, 0x70, 0x6f, 0x69, 0x6e, 0x74, 0x65, 0x72, 0x5f, 0x66, 0x6c, 0x61, 0x67
        /*0046*/ 	.byte	0x67, 0x65, 0x64, 0x2e, 0x68, 0x70, 0x70, 0x00
	.type		$str$26,@object
	.size		$str$26,($str$25 - $str$26)
$str$26:
        /*004e*/ 	.byte	0x2f, 0x74, 0x6d, 0x70, 0x2f, 0x63, 0x75, 0x74, 0x6c, 0x61, 0x73, 0x73, 0x5f, 0x73, 0x77, 0x65
        /*005e*/ 	.byte	0x65, 0x70, 0x5f, 0x73, 0x72, 0x63, 0x2f, 0x69, 0x6e, 0x63, 0x6c, 0x75, 0x64, 0x65, 0x2f, 0x63
        /*006e*/ 	.byte	0x75, 0x74, 0x65, 0x2f, 0x61, 0x74, 0x6f, 0x6d, 0x2f, 0x63, 0x6f, 0x70, 0x79, 0x5f, 0x74, 0x72
        /*007e*/ 	.byte	0x61, 0x69, 0x74, 0x73, 0x5f, 0x73, 0x6d, 0x31, 0x30, 0x30, 0x2e, 0x68, 0x70, 0x70, 0x00
	.type		$str$25,@object
	.size		$str$25,(__unnamed_1 - $str$25)
$str$25:
        /*008d*/ 	.byte	0x28, 0x28, 0x75, 0x69, 0x6e, 0x74, 0x33, 0x32, 0x5f, 0x74, 0x28, 0x74, 0x68, 0x72, 0x65, 0x61
        /*009d*/ 	.byte	0x64, 0x49, 0x64, 0x78, 0x2e, 0x78, 0x29, 0x20, 0x2f, 0x20, 0x33, 0x32, 0x29, 0x20, 0x25, 0x20
        /*00ad*/ 	.byte	0x34, 0x29, 0x20, 0x3d, 0x3d, 0x20, 0x28, 0x28, 0x28, 0x74, 0x6d, 0x65, 0x6d, 0x5f, 0x61, 0x64
        /*00bd*/ 	.byte	0x64, 0x72, 0x20, 0x3e, 0x3e, 0x20, 0x31, 0x36, 0x29, 0x20, 0x2f, 0x20, 0x33, 0x32, 0x29, 0x20
        /*00cd*/ 	.byte	0x25, 0x20, 0x34, 0x29, 0x00
	.type		__unnamed_1,@object
	.size		__unnamed_1,(__unnamed_2 - __unnamed_1)
__unnamed_1:
        /*00d2*/ 	.byte	0x61, 0x75, 0x74, 0x6f, 0x20, 0x63, 0x75, 0x74, 0x65, 0x3a, 0x3a, 0x61, 0x73, 0x5f, 0x70, 0x6f
        /* <DEDUP_REMOVED lines=24> */
        /*0262*/ 	.byte	0x34, 0x30, 0x39, 0x36, 0x3e, 0x3e, 0x3e, 0x3e, 0x5d, 0x00
	.type		__unnamed_2,@object
	.size		__unnamed_2,(.L_2 - __unnamed_2)
__unnamed_2:
        /* <DEDUP_REMOVED lines=42> */
        /*050c*/ 	.byte	0x3e, 0x3e, 0x5d, 0x00
.L_2:


//--------------------- .nv.shared._ZN7cutlass13device_kernelINS_4gemm6kernel13GemmUniversalIN4cute5tupleIJiiiiEEENS1_10collective13CollectiveMmaINS1_46MainloopSm100TmaUmmaWarpSpecializedBlockScaledILi2ELi2ELi2ENS5_IJNS4_1CILi1EEENSA_ILi8EEESB_EEEEENS5_IJNSA_ILi128EEESF_NSA_ILi256EEEEEENS5_IJNS_12float_e4m3_tENS_13float_ue8m0_tEEEENS5_IJNS5_IJlSB_lEEENS4_6LayoutINS5_IJNS5_IJNS5_IJNSA_ILi32EEENSA_ILi4EEEEEEiEEESQ_NS5_IJSB_iEEEEEENS5_IJNS5_IJNS5_IJNSA_ILi16EEESO_EEEiEEENS5_IJNS5_IJNSA_ILi0EEESB_EEENSA_ILi512EEEEEENS5_IJSW_iEEEEEEEEEEESK_S13_NS4_8TiledMMAINS4_8MMA_AtomIJNS4_21SM100_MMA_MXF8F6F4_SSISI_SI_fSJ_Li128ELi128ELNS4_4UMMA5MajorE0ELS18_0ELNS17_7ScaleInE0ELS19_0EEEEEENSM_INS5_IJSB_SB_SB_EEENS5_IJSW_SW_SW_EEEEENS5_IJNS4_10UnderscoreES1F_S1F_EEEEENS5_IJNS4_23SM90_TMA_LOAD_MULTICASTES1I_EEENS5_IJNS4_14ComposedLayoutINS4_7SwizzleILi3ELi4ELi3EEENS4_18smem_ptr_flag_bitsILi8EEENSM_INS5_IJSC_SF_EEENS5_IJSF_SB_EEEEEEENSM_INS5_IJNS5_IJNS5_IJSP_SB_EEENS5_IJSN_SB_EEEEEESB_NS5_IJSO_NSA_ILi2EEEEEEEEENS5_IJNS5_IJNS5_IJSU_SY_EEESX_EEESW_NS5_IJSB_SY_EEEEEEEEEEEvNS4_8identityENS5_IJNS4_13SM90_TMA_LOADES26_EEES24_vS25_EENS_8epilogue10collective18CollectiveEpilogueINS29_23Sm100TmaWarpSpecializedILi4ELi2ELi32ELb1ELb0EEEJSH_NS5_IJNSM_ISF_SB_EENSM_ISN_SB_EEEEENS_10bfloat16_tESL_S2H_SL_NS29_6fusion15FusionCallbacksIS2D_NS2I_17LinearCombinationIS2H_fS2H_fLNS_15FloatRoundStyleE2EEESH_S2G_JEEENS4_5SM1004TMEM4LOAD26SM100_TMEM_LOAD_32dp32b32xES26_NS1K_INS1L_ILi2ELi4ELi3EEENS1N_ILi16EEENSM_INS5_IJSC_SN_EEES1U_EEEENS4_39AutoVectorizingCopyWithAssumedAlignmentILi128EEENS4_14SM90_TMA_STOREES2W_S2Y_S2Y_EEEvvEEEEvNT_6ParamsE --------------------------
	.section	.nv.shared._ZN7cutlass13device_kernelINS_4gemm6kernel13GemmUniversalIN4cute5tupleIJiiiiEEENS1_10collective13CollectiveMmaINS1_46MainloopSm100TmaUmmaWarpSpecializedBlockScaledILi2ELi2ELi2ENS5_IJNS4_1CILi1EEENSA_ILi8EEESB_EEEEENS5_IJNSA_ILi128EEESF_NSA_ILi256EEEEEENS5_IJNS_12float_e4m3_tENS_13float_ue8m0_tEEEENS5_IJNS5_IJlSB_lEEENS4_6LayoutINS5_IJNS5_IJNS5_IJNSA_ILi32EEENSA_ILi4EEEEEEiEEESQ_NS5_IJSB_iEEEEEENS5_IJNS5_IJNS5_IJNSA_ILi16EEESO_EEEiEEENS5_IJNS5_IJNSA_ILi0EEESB_EEENSA_ILi512EEEEEENS5_IJSW_iEEEEEEEEEEESK_S13_NS4_8TiledMMAINS4_8MMA_AtomIJNS4_21SM100_MMA_MXF8F6F4_SSISI_SI_fSJ_Li128ELi128ELNS4_4UMMA5MajorE0ELS18_0ELNS17_7ScaleInE0ELS19_0EEEEEENSM_INS5_IJSB_SB_SB_EEENS5_IJSW_SW_SW_EEEEENS5_IJNS4_10UnderscoreES1F_S1F_EEEEENS5_IJNS4_23SM90_TMA_LOAD_MULTICASTES1I_EEENS5_IJNS4_14ComposedLayoutINS4_7SwizzleILi3ELi4ELi3EEENS4_18smem_ptr_flag_bitsILi8EEENSM_INS5_IJSC_SF_EEENS5_IJSF_SB_EEEEEEENSM_INS5_IJNS5_IJNS5_IJSP_SB_EEENS5_IJSN_SB_EEEEEESB_NS5_IJSO_NSA_ILi2EEEEEEEEENS5_IJNS5_IJNS5_IJSU_SY_EEESX_EEESW_NS5_IJSB_SY_EEEEEEEEEEEvNS4_8identityENS5_IJNS4_13SM90_TMA_LOADES26_EEES24_vS25_EENS_8epilogue10collective18CollectiveEpilogueINS29_23Sm100TmaWarpSpecializedILi4ELi2ELi32ELb1ELb0EEEJSH_NS5_IJNSM_ISF_SB_EENSM_ISN_SB_EEEEENS_10bfloat16_tESL_S2H_SL_NS29_6fusion15FusionCallbacksIS2D_NS2I_17LinearCombinationIS2H_fS2H_fLNS_15FloatRoundStyleE2EEESH_S2G_JEEENS4_5SM1004TMEM4LOAD26SM100_TMEM_LOAD_32dp32b32xES26_NS1K_INS1L_ILi2ELi4ELi3EEENS1N_ILi16EEENSM_INS5_IJSC_SN_EEES1U_EEEENS4_39AutoVectorizingCopyWithAssumedAlignmentILi128EEENS4_14SM90_TMA_STOREES2W_S2Y_S2Y_EEEvvEEEEvNT_6ParamsE,"aw",@nobits
	.sectionflags	@""
	.align	16
	.zero		1024


//--------------------- .nv.shared.reserved.0     --------------------------
	.section	.nv.shared.reserved.0,"aw",@nobits
	.weak		__nv_reservedSMEM_offset_0_alias
	.size		__nv_reservedSMEM_offset_0_alias, 0, 64
	.other		__nv_reservedSMEM_offset_0_alias,@"STO_CUDA_RESERVED_SHARED STV_DEFAULT"
__nv_reservedSMEM_offset_0_alias:
	.zero		0
.nv.shared.reserved.0:
	.zero		64
	.weak		__nv_reservedSMEM_tcgen05_partition
	.type		__nv_reservedSMEM_tcgen05_partition,@object
	.size		__nv_reservedSMEM_tcgen05_partition,(.L_0 - __nv_reservedSMEM_tcgen05_partition)
__nv_reservedSMEM_tcgen05_partition:
	.zero		32
.L_0:


//--------------------- .nv.global                --------------------------
	.section	.nv.global,"aw",@nobits
.nv.global:
	.type		_ZN40_INTERNAL_0461ffcd_4_k_cu_0f7789e0_360314cute1_E,@object
	.size		_ZN40_INTERNAL_0461ffcd_4_k_cu_0f7789e0_360314cute1_E,(_ZN40_INTERNAL_0461ffcd_4_k_cu_0f7789e0_360314cuda3std3__45__cpo6cbeginE - _ZN40_INTERNAL_0461ffcd_4_k_cu_0f7789e0_360314cute1_E)
_ZN40_INTERNAL_0461ffcd_4_k_cu_0f7789e0_360314cute1_E:
	.zero		1
	.type		_ZN40_INTERNAL_0461ffcd_4_k_cu_0f7789e0_360314cuda3std3__45__cpo6cbeginE,@object
	.size		_ZN40_INTERNAL_0461ffcd_4_k_cu_0f7789e0_360314cuda3std3__45__cpo6cbeginE,(_ZN40_INTERNAL_0461ffcd_4_k_cu_0f7789e0_360314cuda3std3__48in_placeE - _ZN40_INTERNAL_0461ffcd_4_k_cu_0f7789e0_360314cuda3std3__45__cpo6cbeginE)
_ZN40_INTERNAL_0461ffcd_4_k_cu_0f7789e0_360314cuda3std3__45__cpo6cbeginE:
	.zero		1
	.type		_ZN40_INTERNAL_0461ffcd_4_k_cu_0f7789e0_360314cuda3std3__48in_placeE,@object
	.size		_ZN40_INTERNAL_0461ffcd_4_k_cu_0f7789e0_360314cuda3std3__48in_placeE,(_ZN40_INTERNAL_0461ffcd_4_k_cu_0f7789e0_360314cuda3std6ranges3__45__cpo9iter_moveE - _ZN40_INTERNAL_0461ffcd_4_k_cu_0f7789e0_360314cuda3std3__48in_placeE)
_ZN40_INTERNAL_0461ffcd_4_k_cu_0f7789e0_360314cuda3std3__48in_placeE:
	.zero		1
	.type		_ZN40_INTERNAL_0461ffcd_4_k_cu_0f7789e0_360314cuda3std6ranges3__45__cpo9iter_moveE,@object
	.size		_ZN40_INTERNAL_0461ffcd_4_k_cu_0f7789e0_360314cuda3std6ranges3__45__cpo9iter_moveE,(_ZN40_INTERNAL_0461ffcd_4_k_cu_0f7789e0_360314cuda3std3__45__cpo5beginE - _ZN40_INTERNAL_0461ffcd_4_k_cu_0f7789e0_360314cuda3std6ranges3__45__cpo9iter_moveE)
_ZN40_INTERNAL_0461ffcd_4_k_cu_0f7789e0_360314cuda3std6ranges3__45__cpo9iter_moveE:
	.zero		1
	.type		_ZN40_INTERNAL_0461ffcd_4_k_cu_0f7789e0_360314cuda3std3__45__cpo5beginE,@object
	.size		_ZN40_INTERNAL_0461ffcd_4_k_cu_0f7789e0_360314cuda3std3__45__cpo5beginE,(_ZN40_INTERNAL_0461ffcd_4_k_cu_0f7789e0_360314cuda3std3__442_GLOBAL__N__0461ffcd_4_k_cu_0f7789e0_360316ignoreE - _ZN40_INTERNAL_0461ffcd_4_k_cu_0f7789e0_360314cuda3std3__45__cpo5beginE)
_ZN40_INTERNAL_0461ffcd_4_k_cu_0f7789e0_360314cuda3std3__45__cpo5beginE:
	.zero		1
	.type		_ZN40_INTERNAL_0461ffcd_4_k_cu_0f7789e0_360314cuda3std3__442_GLOBAL__N__0461ffcd_4_k_cu_0f7789e0_360316ignoreE,@object
	.size		_ZN40_INTERNAL_0461ffcd_4_k_cu_0f7789e0_360314cuda3std3__442_GLOBAL__N__0461ffcd_4_k_cu_0f7789e0_360316ignoreE,(_ZN40_INTERNAL_0461ffcd_4_k_cu_0f7789e0_360314cute7productE - _ZN40_INTERNAL_0461ffcd_4_k_cu_0f7789e0_360314cuda3std3__442_GLOBAL__N__0461ffcd_4_k_cu_0f7789e0_360316ignoreE)
_ZN40_INTERNAL_0461ffcd_4_k_cu_0f7789e0_360314cuda3std3__442_GLOBAL__N__0461ffcd_4_k_cu_0f7789e0_360316ignoreE:
	.zero		1
	.type		_ZN40_INTERNAL_0461ffcd_4_k_cu_0f7789e0_360314cute7productE,@object
	.size		_ZN40_INTERNAL_0461ffcd_4_k_cu_0f7789e0_360314cute7productE,(_ZN40_INTERNAL_0461ffcd_4_k_cu_0f7789e0_360314cuda3std3__45__cpo3endE - _ZN40_INTERNAL_0461ffcd_4_k_cu_0f7789e0_360314cute7productE)
_ZN40_INTERNAL_0461ffcd_4_k_cu_0f7789e0_360314cute7productE:
	.zero		1
	.type		_ZN40_INTERNAL_0461ffcd_4_k_cu_0f7789e0_360314cuda3std3__45__cpo3endE,@object
	.size		_ZN40_INTERNAL_0461ffcd_4_k_cu_0f7789e0_360314cuda3std3__45__cpo3endE,(_ZN40_INTERNAL_0461ffcd_4_k_cu_0f7789e0_360314cuda3std3__419piecewise_constructE - _ZN40_INTERNAL_0461ffcd_4_k_cu_0f7789e0_360314cuda3std3__45__cpo3endE)
_ZN40_INTERNAL_0461ffcd_4_k_cu_0f7789e0_360314cuda3std3__45__cpo3endE:
	.zero		1
	.type		_ZN40_INTERNAL_0461ffcd_4_k_cu_0f7789e0_360314cuda3std3__419piecewise_constructE,@object
	.size		_ZN40_INTERNAL_0461ffcd_4_k_cu_0f7789e0_360314cuda3std3__419piecewise_constructE,(_ZN40_INTERNAL_0461ffcd_4_k_cu_0f7789e0_360314cuda3std3__45__cpo4cendE - _ZN40_INTERNAL_0461ffcd_4_k_cu_0f7789e0_360314cuda3std3__419piecewise_constructE)
_ZN40_INTERNAL_0461ffcd_4_k_cu_0f7789e0_360314cuda3std3__419piecewise_constructE:
	.zero		1
	.type		_ZN40_INTERNAL_0461ffcd_4_k_cu_0f7789e0_360314cuda3std3__45__cpo4cendE,@object
	.size		_ZN40_INTERNAL_0461ffcd_4_k_cu_0f7789e0_360314cuda3std3__45__cpo4cendE,(_ZN40_INTERNAL_0461ffcd_4_k_cu_0f7789e0_360314cuda3std6ranges3__45__cpo4swapE - _ZN40_INTERNAL_0461ffcd_4_k_cu_0f7789e0_360314cuda3std3__45__cpo4cendE)
_ZN40_INTERNAL_0461ffcd_4_k_cu_0f7789e0_360314cuda3std3__45__cpo4cendE:
	.zero		1
	.type		_ZN40_INTERNAL_0461ffcd_4_k_cu_0f7789e0_360314cuda3std6ranges3__45__cpo4swapE,@object
	.size		_ZN40_INTERNAL_0461ffcd_4_k_cu_0f7789e0_360314cuda3std6ranges3__45__cpo4swapE,(.L_10 - _ZN40_INTERNAL_0461ffcd_4_k_cu_0f7789e0_360314cuda3std6ranges3__45__cpo4swapE)
_ZN40_INTERNAL_0461ffcd_4_k_cu_0f7789e0_360314cuda3std6ranges3__45__cpo4swapE:
	.zero		1
.L_10:


//--------------------- .nv.constant0._ZN7cutlass13device_kernelINS_4gemm6kernel13GemmUniversalIN4cute5tupleIJiiiiEEENS1_10collective13CollectiveMmaINS1_46MainloopSm100TmaUmmaWarpSpecializedBlockScaledILi2ELi2ELi2ENS5_IJNS4_1CILi1EEENSA_ILi8EEESB_EEEEENS5_IJNSA_ILi128EEESF_NSA_ILi256EEEEEENS5_IJNS_12float_e4m3_tENS_13float_ue8m0_tEEEENS5_IJNS5_IJlSB_lEEENS4_6LayoutINS5_IJNS5_IJNS5_IJNSA_ILi32EEENSA_ILi4EEEEEEiEEESQ_NS5_IJSB_iEEEEEENS5_IJNS5_IJNS5_IJNSA_ILi16EEESO_EEEiEEENS5_IJNS5_IJNSA_ILi0EEESB_EEENSA_ILi512EEEEEENS5_IJSW_iEEEEEEEEEEESK_S13_NS4_8TiledMMAINS4_8MMA_AtomIJNS4_21SM100_MMA_MXF8F6F4_SSISI_SI_fSJ_Li128ELi128ELNS4_4UMMA5MajorE0ELS18_0ELNS17_7ScaleInE0ELS19_0EEEEEENSM_INS5_IJSB_SB_SB_EEENS5_IJSW_SW_SW_EEEEENS5_IJNS4_10UnderscoreES1F_S1F_EEEEENS5_IJNS4_23SM90_TMA_LOAD_MULTICASTES1I_EEENS5_IJNS4_14ComposedLayoutINS4_7SwizzleILi3ELi4ELi3EEENS4_18smem_ptr_flag_bitsILi8EEENSM_INS5_IJSC_SF_EEENS5_IJSF_SB_EEEEEEENSM_INS5_IJNS5_IJNS5_IJSP_SB_EEENS5_IJSN_SB_EEEEEESB_NS5_IJSO_NSA_ILi2EEEEEEEEENS5_IJNS5_IJNS5_IJSU_SY_EEESX_EEESW_NS5_IJSB_SY_EEEEEEEEEEEvNS4_8identityENS5_IJNS4_13SM90_TMA_LOADES26_EEES24_vS25_EENS_8epilogue10collective18CollectiveEpilogueINS29_23Sm100TmaWarpSpecializedILi4ELi2ELi32ELb1ELb0EEEJSH_NS5_IJNSM_ISF_SB_EENSM_ISN_SB_EEEEENS_10bfloat16_tESL_S2H_SL_NS29_6fusion15FusionCallbacksIS2D_NS2I_17LinearCombinationIS2H_fS2H_fLNS_15FloatRoundStyleE2EEESH_S2G_JEEENS4_5SM1004TMEM4LOAD26SM100_TMEM_LOAD_32dp32b32xES26_NS1K_INS1L_ILi2ELi4ELi3EEENS1N_ILi16EEENSM_INS5_IJSC_SN_EEES1U_EEEENS4_39AutoVectorizingCopyWithAssumedAlignmentILi128EEENS4_14SM90_TMA_STOREES2W_S2Y_S2Y_EEEvvEEEEvNT_6ParamsE --------------------------
	.section	.nv.constant0._ZN7cutlass13device_kernelINS_4gemm6kernel13GemmUniversalIN4cute5tupleIJiiiiEEENS1_10collective13CollectiveMmaINS1_46MainloopSm100TmaUmmaWarpSpecializedBlockScaledILi2ELi2ELi2ENS5_IJNS4_1CILi1EEENSA_ILi8EEESB_EEEEENS5_IJNSA_ILi128EEESF_NSA_ILi256EEEEEENS5_IJNS_12float_e4m3_tENS_13float_ue8m0_tEEEENS5_IJNS5_IJlSB_lEEENS4_6LayoutINS5_IJNS5_IJNS5_IJNSA_ILi32EEENSA_ILi4EEEEEEiEEESQ_NS5_IJSB_iEEEEEENS5_IJNS5_IJNS5_IJNSA_ILi16EEESO_EEEiEEENS5_IJNS5_IJNSA_ILi0EEESB_EEENSA_ILi512EEEEEENS5_IJSW_iEEEEEEEEEEESK_S13_NS4_8TiledMMAINS4_8MMA_AtomIJNS4_21SM100_MMA_MXF8F6F4_SSISI_SI_fSJ_Li128ELi128ELNS4_4UMMA5MajorE0ELS18_0ELNS17_7ScaleInE0ELS19_0EEEEEENSM_INS5_IJSB_SB_SB_EEENS5_IJSW_SW_SW_EEEEENS5_IJNS4_10UnderscoreES1F_S1F_EEEEENS5_IJNS4_23SM90_TMA_LOAD_MULTICASTES1I_EEENS5_IJNS4_14ComposedLayoutINS4_7SwizzleILi3ELi4ELi3EEENS4_18smem_ptr_flag_bitsILi8EEENSM_INS5_IJSC_SF_EEENS5_IJSF_SB_EEEEEEENSM_INS5_IJNS5_IJNS5_IJSP_SB_EEENS5_IJSN_SB_EEEEEESB_NS5_IJSO_NSA_ILi2EEEEEEEEENS5_IJNS5_IJNS5_IJSU_SY_EEESX_EEESW_NS5_IJSB_SY_EEEEEEEEEEEvNS4_8identityENS5_IJNS4_13SM90_TMA_LOADES26_EEES24_vS25_EENS_8epilogue10collective18CollectiveEpilogueINS29_23Sm100TmaWarpSpecializedILi4ELi2ELi32ELb1ELb0EEEJSH_NS5_IJNSM_ISF_SB_EENSM_ISN_SB_EEEEENS_10bfloat16_tESL_S2H_SL_NS29_6fusion15FusionCallbacksIS2D_NS2I_17LinearCombinationIS2H_fS2H_fLNS_15FloatRoundStyleE2EEESH_S2G_JEEENS4_5SM1004TMEM4LOAD26SM100_TMEM_LOAD_32dp32b32xES26_NS1K_INS1L_ILi2ELi4ELi3EEENS1N_ILi16EEENSM_INS5_IJSC_SN_EEES1U_EEEENS4_39AutoVectorizingCopyWithAssumedAlignmentILi128EEENS4_14SM90_TMA_STOREES2W_S2Y_S2Y_EEEvvEEEEvNT_6ParamsE,"a",@progbits
	.sectionflags	@""
	.align	4
.nv.constant0._ZN7cutlass13device_kernelINS_4gemm6kernel13GemmUniversalIN4cute5tupleIJiiiiEEENS1_10collective13CollectiveMmaINS1_46MainloopSm100TmaUmmaWarpSpecializedBlockScaledILi2ELi2ELi2ENS5_IJNS4_1CILi1EEENSA_ILi8EEESB_EEEEENS5_IJNSA_ILi128EEESF_NSA_ILi256EEEEEENS5_IJNS_12float_e4m3_tENS_13float_ue8m0_tEEEENS5_IJNS5_IJlSB_lEEENS4_6LayoutINS5_IJNS5_IJNS5_IJNSA_ILi32EEENSA_ILi4EEEEEEiEEESQ_NS5_IJSB_iEEEEEENS5_IJNS5_IJNS5_IJNSA_ILi16EEESO_EEEiEEENS5_IJNS5_IJNSA_ILi0EEESB_EEENSA_ILi512EEEEEENS5_IJSW_iEEEEEEEEEEESK_S13_NS4_8TiledMMAINS4_8MMA_AtomIJNS4_21SM100_MMA_MXF8F6F4_SSISI_SI_fSJ_Li128ELi128ELNS4_4UMMA5MajorE0ELS18_0ELNS17_7ScaleInE0ELS19_0EEEEEENSM_INS5_IJSB_SB_SB_EEENS5_IJSW_SW_SW_EEEEENS5_IJNS4_10UnderscoreES1F_S1F_EEEEENS5_IJNS4_23SM90_TMA_LOAD_MULTICASTES1I_EEENS5_IJNS4_14ComposedLayoutINS4_7SwizzleILi3ELi4ELi3EEENS4_18smem_ptr_flag_bitsILi8EEENSM_INS5_IJSC_SF_EEENS5_IJSF_SB_EEEEEEENSM_INS5_IJNS5_IJNS5_IJSP_SB_EEENS5_IJSN_SB_EEEEEESB_NS5_IJSO_NSA_ILi2EEEEEEEEENS5_IJNS5_IJNS5_IJSU_SY_EEESX_EEESW_NS5_IJSB_SY_EEEEEEEEEEEvNS4_8identityENS5_IJNS4_13SM90_TMA_LOADES26_EEES24_vS25_EENS_8epilogue10collective18CollectiveEpilogueINS29_23Sm100TmaWarpSpecializedILi4ELi2ELi32ELb1ELb0EEEJSH_NS5_IJNSM_ISF_SB_EENSM_ISN_SB_EEEEENS_10bfloat16_tESL_S2H_SL_NS29_6fusion15FusionCallbacksIS2D_NS2I_17LinearCombinationIS2H_fS2H_fLNS_15FloatRoundStyleE2EEESH_S2G_JEEENS4_5SM1004TMEM4LOAD26SM100_TMEM_LOAD_32dp32b32xES26_NS1K_INS1L_ILi2ELi4ELi3EEENS1N_ILi16EEENSM_INS5_IJSC_SN_EEES1U_EEEENS4_39AutoVectorizingCopyWithAssumedAlignmentILi128EEENS4_14SM90_TMA_STOREES2W_S2Y_S2Y_EEEvvEEEEvNT_6ParamsE:
	.zero		3968


//--------------------- SYMBOLS --------------------------

	.type		.nv.reservedSmem.offset0,@object
	.size		.nv.reservedSmem.offset0,0x4
	.type		.nv.reservedSmem.cap,@object
	.size		.nv.reservedSmem.cap,0x4
	.type		__assertfail,@function
